//
// Generated by NVIDIA NVVM Compiler
//
// Compiler Build ID: CL-36424714
// Cuda compilation tools, release 13.0, V13.0.88
// Based on NVVM 20.0.0
//

.version 9.0
.target sm_100
.address_size 64

	// .globl	_Z22vector_multiply_unoptiiPKiS0_PKfS2_Pf
// _ZZ22vector_multiply_sharediPKiS0_PKfS2_PfE1s has been demoted

.visible .entry _Z22vector_multiply_unoptiiPKiS0_PKfS2_Pf(
	.param .u32 _Z22vector_multiply_unoptiiPKiS0_PKfS2_Pf_param_0,
	.param .u64 .ptr .align 1 _Z22vector_multiply_unoptiiPKiS0_PKfS2_Pf_param_1,
	.param .u64 .ptr .align 1 _Z22vector_multiply_unoptiiPKiS0_PKfS2_Pf_param_2,
	.param .u64 .ptr .align 1 _Z22vector_multiply_unoptiiPKiS0_PKfS2_Pf_param_3,
	.param .u64 .ptr .align 1 _Z22vector_multiply_unoptiiPKiS0_PKfS2_Pf_param_4,
	.param .u64 .ptr .align 1 _Z22vector_multiply_unoptiiPKiS0_PKfS2_Pf_param_5
)
{
	.reg .pred 	%p<11>;
	.reg .b32 	%r<65>;
	.reg .b32 	%f<115>;
	.reg .b64 	%rd<87>;

	ld.param.u32 	%r23, [_Z22vector_multiply_unoptiiPKiS0_PKfS2_Pf_param_0];
	ld.param.u64 	%rd6, [_Z22vector_multiply_unoptiiPKiS0_PKfS2_Pf_param_1];
	ld.param.u64 	%rd8, [_Z22vector_multiply_unoptiiPKiS0_PKfS2_Pf_param_2];
	ld.param.u64 	%rd9, [_Z22vector_multiply_unoptiiPKiS0_PKfS2_Pf_param_3];
	ld.param.u64 	%rd10, [_Z22vector_multiply_unoptiiPKiS0_PKfS2_Pf_param_4];
	ld.param.u64 	%rd7, [_Z22vector_multiply_unoptiiPKiS0_PKfS2_Pf_param_5];
	cvta.to.global.u64 	%rd1, %rd10;
	cvta.to.global.u64 	%rd2, %rd8;
	cvta.to.global.u64 	%rd3, %rd9;
	mov.u32 	%r24, %ctaid.x;
	mov.u32 	%r25, %ntid.x;
	mov.u32 	%r26, %tid.x;
	mad.lo.s32 	%r1, %r24, %r25, %r26;
	setp.ge.s32 	%p1, %r1, %r23;
	@%p1 bra 	$L__BB0_14;
	cvta.to.global.u64 	%rd11, %rd6;
	mul.wide.s32 	%rd12, %r1, 4;
	add.s64 	%rd13, %rd11, %rd12;
	ld.global.u32 	%r60, [%rd13];
	ld.global.u32 	%r3, [%rd13+4];
	setp.ge.s32 	%p2, %r60, %r3;
	mov.f32 	%f114, 0f00000000;
	@%p2 bra 	$L__BB0_14;
	sub.s32 	%r4, %r3, %r60;
	and.b32  	%r5, %r4, 15;
	sub.s32 	%r27, %r60, %r3;
	setp.gt.u32 	%p3, %r27, -16;
	mov.f32 	%f114, 0f00000000;
	@%p3 bra 	$L__BB0_5;
	and.b32  	%r28, %r4, -16;
	neg.s32 	%r58, %r28;
	add.s64 	%rd4, %rd3, 32;
	add.s64 	%rd5, %rd2, 32;
	mov.f32 	%f114, 0f00000000;
$L__BB0_4:
	.pragma "nounroll";
	mul.wide.s32 	%rd14, %r60, 4;
	add.s64 	%rd15, %rd4, %rd14;
	add.s64 	%rd16, %rd5, %rd14;
	ld.global.f32 	%f19, [%rd15+-32];
	ld.global.u32 	%r29, [%rd16+-32];
	mul.wide.s32 	%rd17, %r29, 4;
	add.s64 	%rd18, %rd1, %rd17;
	ld.global.f32 	%f20, [%rd18];
	fma.rn.f32 	%f21, %f19, %f20, %f114;
	ld.global.f32 	%f22, [%rd15+-28];
	ld.global.u32 	%r30, [%rd16+-28];
	mul.wide.s32 	%rd19, %r30, 4;
	add.s64 	%rd20, %rd1, %rd19;
	ld.global.f32 	%f23, [%rd20];
	fma.rn.f32 	%f24, %f22, %f23, %f21;
	ld.global.f32 	%f25, [%rd15+-24];
	ld.global.u32 	%r31, [%rd16+-24];
	mul.wide.s32 	%rd21, %r31, 4;
	add.s64 	%rd22, %rd1, %rd21;
	ld.global.f32 	%f26, [%rd22];
	fma.rn.f32 	%f27, %f25, %f26, %f24;
	ld.global.f32 	%f28, [%rd15+-20];
	ld.global.u32 	%r32, [%rd16+-20];
	mul.wide.s32 	%rd23, %r32, 4;
	add.s64 	%rd24, %rd1, %rd23;
	ld.global.f32 	%f29, [%rd24];
	fma.rn.f32 	%f30, %f28, %f29, %f27;
	ld.global.f32 	%f31, [%rd15+-16];
	ld.global.u32 	%r33, [%rd16+-16];
	mul.wide.s32 	%rd25, %r33, 4;
	add.s64 	%rd26, %rd1, %rd25;
	ld.global.f32 	%f32, [%rd26];
	fma.rn.f32 	%f33, %f31, %f32, %f30;
	ld.global.f32 	%f34, [%rd15+-12];
	ld.global.u32 	%r34, [%rd16+-12];
	mul.wide.s32 	%rd27, %r34, 4;
	add.s64 	%rd28, %rd1, %rd27;
	ld.global.f32 	%f35, [%rd28];
	fma.rn.f32 	%f36, %f34, %f35, %f33;
	ld.global.f32 	%f37, [%rd15+-8];
	ld.global.u32 	%r35, [%rd16+-8];
	mul.wide.s32 	%rd29, %r35, 4;
	add.s64 	%rd30, %rd1, %rd29;
	ld.global.f32 	%f38, [%rd30];
	fma.rn.f32 	%f39, %f37, %f38, %f36;
	ld.global.f32 	%f40, [%rd15+-4];
	ld.global.u32 	%r36, [%rd16+-4];
	mul.wide.s32 	%rd31, %r36, 4;
	add.s64 	%rd32, %rd1, %rd31;
	ld.global.f32 	%f41, [%rd32];
	fma.rn.f32 	%f42, %f40, %f41, %f39;
	ld.global.f32 	%f43, [%rd15];
	ld.global.u32 	%r37, [%rd16];
	mul.wide.s32 	%rd33, %r37, 4;
	add.s64 	%rd34, %rd1, %rd33;
	ld.global.f32 	%f44, [%rd34];
	fma.rn.f32 	%f45, %f43, %f44, %f42;
	ld.global.f32 	%f46, [%rd15+4];
	ld.global.u32 	%r38, [%rd16+4];
	mul.wide.s32 	%rd35, %r38, 4;
	add.s64 	%rd36, %rd1, %rd35;
	ld.global.f32 	%f47, [%rd36];
	fma.rn.f32 	%f48, %f46, %f47, %f45;
	ld.global.f32 	%f49, [%rd15+8];
	ld.global.u32 	%r39, [%rd16+8];
	mul.wide.s32 	%rd37, %r39, 4;
	add.s64 	%rd38, %rd1, %rd37;
	ld.global.f32 	%f50, [%rd38];
	fma.rn.f32 	%f51, %f49, %f50, %f48;
	ld.global.f32 	%f52, [%rd15+12];
	ld.global.u32 	%r40, [%rd16+12];
	mul.wide.s32 	%rd39, %r40, 4;
	add.s64 	%rd40, %rd1, %rd39;
	ld.global.f32 	%f53, [%rd40];
	fma.rn.f32 	%f54, %f52, %f53, %f51;
	ld.global.f32 	%f55, [%rd15+16];
	ld.global.u32 	%r41, [%rd16+16];
	mul.wide.s32 	%rd41, %r41, 4;
	add.s64 	%rd42, %rd1, %rd41;
	ld.global.f32 	%f56, [%rd42];
	fma.rn.f32 	%f57, %f55, %f56, %f54;
	ld.global.f32 	%f58, [%rd15+20];
	ld.global.u32 	%r42, [%rd16+20];
	mul.wide.s32 	%rd43, %r42, 4;
	add.s64 	%rd44, %rd1, %rd43;
	ld.global.f32 	%f59, [%rd44];
	fma.rn.f32 	%f60, %f58, %f59, %f57;
	ld.global.f32 	%f61, [%rd15+24];
	ld.global.u32 	%r43, [%rd16+24];
	mul.wide.s32 	%rd45, %r43, 4;
	add.s64 	%rd46, %rd1, %rd45;
	ld.global.f32 	%f62, [%rd46];
	fma.rn.f32 	%f63, %f61, %f62, %f60;
	ld.global.f32 	%f64, [%rd15+28];
	ld.global.u32 	%r44, [%rd16+28];
	mul.wide.s32 	%rd47, %r44, 4;
	add.s64 	%rd48, %rd1, %rd47;
	ld.global.f32 	%f65, [%rd48];
	fma.rn.f32 	%f114, %f64, %f65, %f63;
	add.s32 	%r60, %r60, 16;
	add.s32 	%r58, %r58, 16;
	setp.ne.s32 	%p4, %r58, 0;
	@%p4 bra 	$L__BB0_4;
$L__BB0_5:
	setp.eq.s32 	%p5, %r5, 0;
	@%p5 bra 	$L__BB0_14;
	and.b32  	%r12, %r4, 7;
	setp.lt.u32 	%p6, %r5, 8;
	@%p6 bra 	$L__BB0_8;
	mul.wide.s32 	%rd49, %r60, 4;
	add.s64 	%rd50, %rd3, %rd49;
	ld.global.f32 	%f67, [%rd50];
	add.s64 	%rd51, %rd2, %rd49;
	ld.global.u32 	%r45, [%rd51];
	mul.wide.s32 	%rd52, %r45, 4;
	add.s64 	%rd53, %rd1, %rd52;
	ld.global.f32 	%f68, [%rd53];
	fma.rn.f32 	%f69, %f67, %f68, %f114;
	ld.global.f32 	%f70, [%rd50+4];
	ld.global.u32 	%r46, [%rd51+4];
	mul.wide.s32 	%rd54, %r46, 4;
	add.s64 	%rd55, %rd1, %rd54;
	ld.global.f32 	%f71, [%rd55];
	fma.rn.f32 	%f72, %f70, %f71, %f69;
	ld.global.f32 	%f73, [%rd50+8];
	ld.global.u32 	%r47, [%rd51+8];
	mul.wide.s32 	%rd56, %r47, 4;
	add.s64 	%rd57, %rd1, %rd56;
	ld.global.f32 	%f74, [%rd57];
	fma.rn.f32 	%f75, %f73, %f74, %f72;
	ld.global.f32 	%f76, [%rd50+12];
	ld.global.u32 	%r48, [%rd51+12];
	mul.wide.s32 	%rd58, %r48, 4;
	add.s64 	%rd59, %rd1, %rd58;
	ld.global.f32 	%f77, [%rd59];
	fma.rn.f32 	%f78, %f76, %f77, %f75;
	ld.global.f32 	%f79, [%rd50+16];
	ld.global.u32 	%r49, [%rd51+16];
	mul.wide.s32 	%rd60, %r49, 4;
	add.s64 	%rd61, %rd1, %rd60;
	ld.global.f32 	%f80, [%rd61];
	fma.rn.f32 	%f81, %f79, %f80, %f78;
	ld.global.f32 	%f82, [%rd50+20];
	ld.global.u32 	%r50, [%rd51+20];
	mul.wide.s32 	%rd62, %r50, 4;
	add.s64 	%rd63, %rd1, %rd62;
	ld.global.f32 	%f83, [%rd63];
	fma.rn.f32 	%f84, %f82, %f83, %f81;
	ld.global.f32 	%f85, [%rd50+24];
	ld.global.u32 	%r51, [%rd51+24];
	mul.wide.s32 	%rd64, %r51, 4;
	add.s64 	%rd65, %rd1, %rd64;
	ld.global.f32 	%f86, [%rd65];
	fma.rn.f32 	%f87, %f85, %f86, %f84;
	ld.global.f32 	%f88, [%rd50+28];
	ld.global.u32 	%r52, [%rd51+28];
	mul.wide.s32 	%rd66, %r52, 4;
	add.s64 	%rd67, %rd1, %rd66;
	ld.global.f32 	%f89, [%rd67];
	fma.rn.f32 	%f114, %f88, %f89, %f87;
	add.s32 	%r60, %r60, 8;
$L__BB0_8:
	setp.eq.s32 	%p7, %r12, 0;
	@%p7 bra 	$L__BB0_14;
	and.b32  	%r15, %r4, 3;
	setp.lt.u32 	%p8, %r12, 4;
	@%p8 bra 	$L__BB0_11;
	mul.wide.s32 	%rd68, %r60, 4;
	add.s64 	%rd69, %rd3, %rd68;
	ld.global.f32 	%f91, [%rd69];
	add.s64 	%rd70, %rd2, %rd68;
	ld.global.u32 	%r53, [%rd70];
	mul.wide.s32 	%rd71, %r53, 4;
	add.s64 	%rd72, %rd1, %rd71;
	ld.global.f32 	%f92, [%rd72];
	fma.rn.f32 	%f93, %f91, %f92, %f114;
	ld.global.f32 	%f94, [%rd69+4];
	ld.global.u32 	%r54, [%rd70+4];
	mul.wide.s32 	%rd73, %r54, 4;
	add.s64 	%rd74, %rd1, %rd73;
	ld.global.f32 	%f95, [%rd74];
	fma.rn.f32 	%f96, %f94, %f95, %f93;
	ld.global.f32 	%f97, [%rd69+8];
	ld.global.u32 	%r55, [%rd70+8];
	mul.wide.s32 	%rd75, %r55, 4;
	add.s64 	%rd76, %rd1, %rd75;
	ld.global.f32 	%f98, [%rd76];
	fma.rn.f32 	%f99, %f97, %f98, %f96;
	ld.global.f32 	%f100, [%rd69+12];
	ld.global.u32 	%r56, [%rd70+12];
	mul.wide.s32 	%rd77, %r56, 4;
	add.s64 	%rd78, %rd1, %rd77;
	ld.global.f32 	%f101, [%rd78];
	fma.rn.f32 	%f114, %f100, %f101, %f99;
	add.s32 	%r60, %r60, 4;
$L__BB0_11:
	setp.eq.s32 	%p9, %r15, 0;
	@%p9 bra 	$L__BB0_14;
	neg.s32 	%r63, %r15;
$L__BB0_13:
	.pragma "nounroll";
	mul.wide.s32 	%rd79, %r60, 4;
	add.s64 	%rd80, %rd2, %rd79;
	add.s64 	%rd81, %rd3, %rd79;
	ld.global.f32 	%f102, [%rd81];
	ld.global.u32 	%r57, [%rd80];
	mul.wide.s32 	%rd82, %r57, 4;
	add.s64 	%rd83, %rd1, %rd82;
	ld.global.f32 	%f103, [%rd83];
	fma.rn.f32 	%f114, %f102, %f103, %f114;
	add.s32 	%r60, %r60, 1;
	add.s32 	%r63, %r63, 1;
	setp.ne.s32 	%p10, %r63, 0;
	@%p10 bra 	$L__BB0_13;
$L__BB0_14:
	cvta.to.global.u64 	%rd84, %rd7;
	mul.wide.s32 	%rd85, %r1, 4;
	add.s64 	%rd86, %rd84, %rd85;
	ld.global.f32 	%f104, [%rd86];
	add.f32 	%f105, %f114, %f104;
	st.global.f32 	[%rd86], %f105;
	ret;

}
	// .globl	_Z22vector_multiply_unrolliPKiS0_PKfS2_Pf
.visible .entry _Z22vector_multiply_unrolliPKiS0_PKfS2_Pf(
	.param .u32 _Z22vector_multiply_unrolliPKiS0_PKfS2_Pf_param_0,
	.param .u64 .ptr .align 1 _Z22vector_multiply_unrolliPKiS0_PKfS2_Pf_param_1,
	.param .u64 .ptr .align 1 _Z22vector_multiply_unrolliPKiS0_PKfS2_Pf_param_2,
	.param .u64 .ptr .align 1 _Z22vector_multiply_unrolliPKiS0_PKfS2_Pf_param_3,
	.param .u64 .ptr .align 1 _Z22vector_multiply_unrolliPKiS0_PKfS2_Pf_param_4,
	.param .u64 .ptr .align 1 _Z22vector_multiply_unrolliPKiS0_PKfS2_Pf_param_5
)
{


	ret;

}
	// .globl	_Z22vector_multiply_sharediPKiS0_PKfS2_Pf
.visible .entry _Z22vector_multiply_sharediPKiS0_PKfS2_Pf(
	.param .u32 _Z22vector_multiply_sharediPKiS0_PKfS2_Pf_param_0,
	.param .u64 .ptr .align 1 _Z22vector_multiply_sharediPKiS0_PKfS2_Pf_param_1,
	.param .u64 .ptr .align 1 _Z22vector_multiply_sharediPKiS0_PKfS2_Pf_param_2,
	.param .u64 .ptr .align 1 _Z22vector_multiply_sharediPKiS0_PKfS2_Pf_param_3,
	.param .u64 .ptr .align 1 _Z22vector_multiply_sharediPKiS0_PKfS2_Pf_param_4,
	.param .u64 .ptr .align 1 _Z22vector_multiply_sharediPKiS0_PKfS2_Pf_param_5
)
{
	.reg .pred 	%p<11>;
	.reg .b32 	%r<69>;
	.reg .b32 	%f<112>;
	.reg .b64 	%rd<87>;
	// demoted variable
	.shared .align 4 .b8 _ZZ22vector_multiply_sharediPKiS0_PKfS2_PfE1s[1024];
	ld.param.u32 	%r24, [_Z22vector_multiply_sharediPKiS0_PKfS2_Pf_param_0];
	ld.param.u64 	%rd6, [_Z22vector_multiply_sharediPKiS0_PKfS2_Pf_param_1];
	ld.param.u64 	%rd8, [_Z22vector_multiply_sharediPKiS0_PKfS2_Pf_param_2];
	ld.param.u64 	%rd9, [_Z22vector_multiply_sharediPKiS0_PKfS2_Pf_param_3];
	ld.param.u64 	%rd10, [_Z22vector_multiply_sharediPKiS0_PKfS2_Pf_param_4];
	ld.param.u64 	%rd7, [_Z22vector_multiply_sharediPKiS0_PKfS2_Pf_param_5];
	cvta.to.global.u64 	%rd1, %rd10;
	cvta.to.global.u64 	%rd2, %rd8;
	cvta.to.global.u64 	%rd3, %rd9;
	mov.u32 	%r25, %ctaid.x;
	mov.u32 	%r26, %ntid.x;
	mov.u32 	%r27, %tid.x;
	mad.lo.s32 	%r1, %r25, %r26, %r27;
	shl.b32 	%r28, %r1, 2;
	mov.u32 	%r29, _ZZ22vector_multiply_sharediPKiS0_PKfS2_PfE1s;
	add.s32 	%r2, %r29, %r28;
	mov.b32 	%r30, 0;
	st.shared.u32 	[%r2], %r30;
	setp.ge.s32 	%p1, %r1, %r24;
	@%p1 bra 	$L__BB2_15;
	cvta.to.global.u64 	%rd11, %rd6;
	mul.wide.s32 	%rd12, %r1, 4;
	add.s64 	%rd13, %rd11, %rd12;
	ld.global.u32 	%r64, [%rd13];
	ld.global.u32 	%r4, [%rd13+4];
	setp.ge.s32 	%p2, %r64, %r4;
	@%p2 bra 	$L__BB2_15;
	sub.s32 	%r5, %r4, %r64;
	and.b32  	%r6, %r5, 15;
	sub.s32 	%r31, %r64, %r4;
	setp.gt.u32 	%p3, %r31, -16;
	mov.f32 	%f111, 0f00000000;
	@%p3 bra 	$L__BB2_5;
	and.b32  	%r32, %r5, -16;
	neg.s32 	%r62, %r32;
	add.s64 	%rd4, %rd3, 32;
	add.s64 	%rd5, %rd2, 32;
	mov.f32 	%f111, 0f00000000;
$L__BB2_4:
	.pragma "nounroll";
	mul.wide.s32 	%rd14, %r64, 4;
	add.s64 	%rd15, %rd4, %rd14;
	add.s64 	%rd16, %rd5, %rd14;
	ld.global.f32 	%f17, [%rd15+-32];
	ld.global.u32 	%r33, [%rd16+-32];
	mul.wide.s32 	%rd17, %r33, 4;
	add.s64 	%rd18, %rd1, %rd17;
	ld.global.f32 	%f18, [%rd18];
	fma.rn.f32 	%f19, %f17, %f18, %f111;
	ld.global.f32 	%f20, [%rd15+-28];
	ld.global.u32 	%r34, [%rd16+-28];
	mul.wide.s32 	%rd19, %r34, 4;
	add.s64 	%rd20, %rd1, %rd19;
	ld.global.f32 	%f21, [%rd20];
	fma.rn.f32 	%f22, %f20, %f21, %f19;
	ld.global.f32 	%f23, [%rd15+-24];
	ld.global.u32 	%r35, [%rd16+-24];
	mul.wide.s32 	%rd21, %r35, 4;
	add.s64 	%rd22, %rd1, %rd21;
	ld.global.f32 	%f24, [%rd22];
	fma.rn.f32 	%f25, %f23, %f24, %f22;
	ld.global.f32 	%f26, [%rd15+-20];
	ld.global.u32 	%r36, [%rd16+-20];
	mul.wide.s32 	%rd23, %r36, 4;
	add.s64 	%rd24, %rd1, %rd23;
	ld.global.f32 	%f27, [%rd24];
	fma.rn.f32 	%f28, %f26, %f27, %f25;
	ld.global.f32 	%f29, [%rd15+-16];
	ld.global.u32 	%r37, [%rd16+-16];
	mul.wide.s32 	%rd25, %r37, 4;
	add.s64 	%rd26, %rd1, %rd25;
	ld.global.f32 	%f30, [%rd26];
	fma.rn.f32 	%f31, %f29, %f30, %f28;
	ld.global.f32 	%f32, [%rd15+-12];
	ld.global.u32 	%r38, [%rd16+-12];
	mul.wide.s32 	%rd27, %r38, 4;
	add.s64 	%rd28, %rd1, %rd27;
	ld.global.f32 	%f33, [%rd28];
	fma.rn.f32 	%f34, %f32, %f33, %f31;
	ld.global.f32 	%f35, [%rd15+-8];
	ld.global.u32 	%r39, [%rd16+-8];
	mul.wide.s32 	%rd29, %r39, 4;
	add.s64 	%rd30, %rd1, %rd29;
	ld.global.f32 	%f36, [%rd30];
	fma.rn.f32 	%f37, %f35, %f36, %f34;
	ld.global.f32 	%f38, [%rd15+-4];
	ld.global.u32 	%r40, [%rd16+-4];
	mul.wide.s32 	%rd31, %r40, 4;
	add.s64 	%rd32, %rd1, %rd31;
	ld.global.f32 	%f39, [%rd32];
	fma.rn.f32 	%f40, %f38, %f39, %f37;
	ld.global.f32 	%f41, [%rd15];
	ld.global.u32 	%r41, [%rd16];
	mul.wide.s32 	%rd33, %r41, 4;
	add.s64 	%rd34, %rd1, %rd33;
	ld.global.f32 	%f42, [%rd34];
	fma.rn.f32 	%f43, %f41, %f42, %f40;
	ld.global.f32 	%f44, [%rd15+4];
	ld.global.u32 	%r42, [%rd16+4];
	mul.wide.s32 	%rd35, %r42, 4;
	add.s64 	%rd36, %rd1, %rd35;
	ld.global.f32 	%f45, [%rd36];
	fma.rn.f32 	%f46, %f44, %f45, %f43;
	ld.global.f32 	%f47, [%rd15+8];
	ld.global.u32 	%r43, [%rd16+8];
	mul.wide.s32 	%rd37, %r43, 4;
	add.s64 	%rd38, %rd1, %rd37;
	ld.global.f32 	%f48, [%rd38];
	fma.rn.f32 	%f49, %f47, %f48, %f46;
	ld.global.f32 	%f50, [%rd15+12];
	ld.global.u32 	%r44, [%rd16+12];
	mul.wide.s32 	%rd39, %r44, 4;
	add.s64 	%rd40, %rd1, %rd39;
	ld.global.f32 	%f51, [%rd40];
	fma.rn.f32 	%f52, %f50, %f51, %f49;
	ld.global.f32 	%f53, [%rd15+16];
	ld.global.u32 	%r45, [%rd16+16];
	mul.wide.s32 	%rd41, %r45, 4;
	add.s64 	%rd42, %rd1, %rd41;
	ld.global.f32 	%f54, [%rd42];
	fma.rn.f32 	%f55, %f53, %f54, %f52;
	ld.global.f32 	%f56, [%rd15+20];
	ld.global.u32 	%r46, [%rd16+20];
	mul.wide.s32 	%rd43, %r46, 4;
	add.s64 	%rd44, %rd1, %rd43;
	ld.global.f32 	%f57, [%rd44];
	fma.rn.f32 	%f58, %f56, %f57, %f55;
	ld.global.f32 	%f59, [%rd15+24];
	ld.global.u32 	%r47, [%rd16+24];
	mul.wide.s32 	%rd45, %r47, 4;
	add.s64 	%rd46, %rd1, %rd45;
	ld.global.f32 	%f60, [%rd46];
	fma.rn.f32 	%f61, %f59, %f60, %f58;
	ld.global.f32 	%f62, [%rd15+28];
	ld.global.u32 	%r48, [%rd16+28];
	mul.wide.s32 	%rd47, %r48, 4;
	add.s64 	%rd48, %rd1, %rd47;
	ld.global.f32 	%f63, [%rd48];
	fma.rn.f32 	%f111, %f62, %f63, %f61;
	add.s32 	%r64, %r64, 16;
	add.s32 	%r62, %r62, 16;
	setp.ne.s32 	%p4, %r62, 0;
	@%p4 bra 	$L__BB2_4;
$L__BB2_5:
	setp.eq.s32 	%p5, %r6, 0;
	@%p5 bra 	$L__BB2_14;
	and.b32  	%r13, %r5, 7;
	setp.lt.u32 	%p6, %r6, 8;
	@%p6 bra 	$L__BB2_8;
	mul.wide.s32 	%rd49, %r64, 4;
	add.s64 	%rd50, %rd3, %rd49;
	ld.global.f32 	%f65, [%rd50];
	add.s64 	%rd51, %rd2, %rd49;
	ld.global.u32 	%r49, [%rd51];
	mul.wide.s32 	%rd52, %r49, 4;
	add.s64 	%rd53, %rd1, %rd52;
	ld.global.f32 	%f66, [%rd53];
	fma.rn.f32 	%f67, %f65, %f66, %f111;
	ld.global.f32 	%f68, [%rd50+4];
	ld.global.u32 	%r50, [%rd51+4];
	mul.wide.s32 	%rd54, %r50, 4;
	add.s64 	%rd55, %rd1, %rd54;
	ld.global.f32 	%f69, [%rd55];
	fma.rn.f32 	%f70, %f68, %f69, %f67;
	ld.global.f32 	%f71, [%rd50+8];
	ld.global.u32 	%r51, [%rd51+8];
	mul.wide.s32 	%rd56, %r51, 4;
	add.s64 	%rd57, %rd1, %rd56;
	ld.global.f32 	%f72, [%rd57];
	fma.rn.f32 	%f73, %f71, %f72, %f70;
	ld.global.f32 	%f74, [%rd50+12];
	ld.global.u32 	%r52, [%rd51+12];
	mul.wide.s32 	%rd58, %r52, 4;
	add.s64 	%rd59, %rd1, %rd58;
	ld.global.f32 	%f75, [%rd59];
	fma.rn.f32 	%f76, %f74, %f75, %f73;
	ld.global.f32 	%f77, [%rd50+16];
	ld.global.u32 	%r53, [%rd51+16];
	mul.wide.s32 	%rd60, %r53, 4;
	add.s64 	%rd61, %rd1, %rd60;
	ld.global.f32 	%f78, [%rd61];
	fma.rn.f32 	%f79, %f77, %f78, %f76;
	ld.global.f32 	%f80, [%rd50+20];
	ld.global.u32 	%r54, [%rd51+20];
	mul.wide.s32 	%rd62, %r54, 4;
	add.s64 	%rd63, %rd1, %rd62;
	ld.global.f32 	%f81, [%rd63];
	fma.rn.f32 	%f82, %f80, %f81, %f79;
	ld.global.f32 	%f83, [%rd50+24];
	ld.global.u32 	%r55, [%rd51+24];
	mul.wide.s32 	%rd64, %r55, 4;
	add.s64 	%rd65, %rd1, %rd64;
	ld.global.f32 	%f84, [%rd65];
	fma.rn.f32 	%f85, %f83, %f84, %f82;
	ld.global.f32 	%f86, [%rd50+28];
	ld.global.u32 	%r56, [%rd51+28];
	mul.wide.s32 	%rd66, %r56, 4;
	add.s64 	%rd67, %rd1, %rd66;
	ld.global.f32 	%f87, [%rd67];
	fma.rn.f32 	%f111, %f86, %f87, %f85;
	add.s32 	%r64, %r64, 8;
$L__BB2_8:
	setp.eq.s32 	%p7, %r13, 0;
	@%p7 bra 	$L__BB2_14;
	and.b32  	%r16, %r5, 3;
	setp.lt.u32 	%p8, %r13, 4;
	@%p8 bra 	$L__BB2_11;
	mul.wide.s32 	%rd68, %r64, 4;
	add.s64 	%rd69, %rd3, %rd68;
	ld.global.f32 	%f89, [%rd69];
	add.s64 	%rd70, %rd2, %rd68;
	ld.global.u32 	%r57, [%rd70];
	mul.wide.s32 	%rd71, %r57, 4;
	add.s64 	%rd72, %rd1, %rd71;
	ld.global.f32 	%f90, [%rd72];
	fma.rn.f32 	%f91, %f89, %f90, %f111;
	ld.global.f32 	%f92, [%rd69+4];
	ld.global.u32 	%r58, [%rd70+4];
	mul.wide.s32 	%rd73, %r58, 4;
	add.s64 	%rd74, %rd1, %rd73;
	ld.global.f32 	%f93, [%rd74];
	fma.rn.f32 	%f94, %f92, %f93, %f91;
	ld.global.f32 	%f95, [%rd69+8];
	ld.global.u32 	%r59, [%rd70+8];
	mul.wide.s32 	%rd75, %r59, 4;
	add.s64 	%rd76, %rd1, %rd75;
	ld.global.f32 	%f96, [%rd76];
	fma.rn.f32 	%f97, %f95, %f96, %f94;
	ld.global.f32 	%f98, [%rd69+12];
	ld.global.u32 	%r60, [%rd70+12];
	mul.wide.s32 	%rd77, %r60, 4;
	add.s64 	%rd78, %rd1, %rd77;
	ld.global.f32 	%f99, [%rd78];
	fma.rn.f32 	%f111, %f98, %f99, %f97;
	add.s32 	%r64, %r64, 4;
$L__BB2_11:
	setp.eq.s32 	%p9, %r16, 0;
	@%p9 bra 	$L__BB2_14;
	neg.s32 	%r67, %r16;
$L__BB2_13:
	.pragma "nounroll";
	mul.wide.s32 	%rd79, %r64, 4;
	add.s64 	%rd80, %rd2, %rd79;
	add.s64 	%rd81, %rd3, %rd79;
	ld.global.f32 	%f100, [%rd81];
	ld.global.u32 	%r61, [%rd80];
	mul.wide.s32 	%rd82, %r61, 4;
	add.s64 	%rd83, %rd1, %rd82;
	ld.global.f32 	%f101, [%rd83];
	fma.rn.f32 	%f111, %f100, %f101, %f111;
	add.s32 	%r64, %r64, 1;
	add.s32 	%r67, %r67, 1;
	setp.ne.s32 	%p10, %r67, 0;
	@%p10 bra 	$L__BB2_13;
$L__BB2_14:
	st.shared.f32 	[%r2], %f111;
$L__BB2_15:
	cvta.to.global.u64 	%rd84, %rd7;
	bar.sync 	0;
	ld.shared.f32 	%f102, [%r2];
	mul.wide.s32 	%rd85, %r1, 4;
	add.s64 	%rd86, %rd84, %rd85;
	st.global.f32 	[%rd86], %f102;
	ret;

}
	// .globl	_Z22vector_multiply_strideiPKiS0_PKfS2_Pf
.visible .entry _Z22vector_multiply_strideiPKiS0_PKfS2_Pf(
	.param .u32 _Z22vector_multiply_strideiPKiS0_PKfS2_Pf_param_0,
	.param .u64 .ptr .align 1 _Z22vector_multiply_strideiPKiS0_PKfS2_Pf_param_1,
	.param .u64 .ptr .align 1 _Z22vector_multiply_strideiPKiS0_PKfS2_Pf_param_2,
	.param .u64 .ptr .align 1 _Z22vector_multiply_strideiPKiS0_PKfS2_Pf_param_3,
	.param .u64 .ptr .align 1 _Z22vector_multiply_strideiPKiS0_PKfS2_Pf_param_4,
	.param .u64 .ptr .align 1 _Z22vector_multiply_strideiPKiS0_PKfS2_Pf_param_5
)
{
	.reg .pred 	%p<13>;
	.reg .b32 	%r<67>;
	.reg .b32 	%f<121>;
	.reg .b64 	%rd<91>;

	ld.param.u32 	%r23, [_Z22vector_multiply_strideiPKiS0_PKfS2_Pf_param_0];
	ld.param.u64 	%rd9, [_Z22vector_multiply_strideiPKiS0_PKfS2_Pf_param_1];
	ld.param.u64 	%rd11, [_Z22vector_multiply_strideiPKiS0_PKfS2_Pf_param_2];
	ld.param.u64 	%rd12, [_Z22vector_multiply_strideiPKiS0_PKfS2_Pf_param_3];
	ld.param.u64 	%rd13, [_Z22vector_multiply_strideiPKiS0_PKfS2_Pf_param_4];
	ld.param.u64 	%rd10, [_Z22vector_multiply_strideiPKiS0_PKfS2_Pf_param_5];
	cvta.to.global.u64 	%rd1, %rd13;
	cvta.to.global.u64 	%rd2, %rd11;
	cvta.to.global.u64 	%rd3, %rd12;
	mov.u32 	%r24, %ctaid.x;
	mov.u32 	%r1, %ntid.x;
	mov.u32 	%r25, %tid.x;
	mad.lo.s32 	%r66, %r24, %r1, %r25;
	setp.ge.s32 	%p1, %r66, %r23;
	@%p1 bra 	$L__BB3_17;
	mov.u32 	%r26, %nctaid.x;
	mul.lo.s32 	%r3, %r1, %r26;
	add.s64 	%rd4, %rd3, 32;
	add.s64 	%rd5, %rd2, 32;
	cvta.to.global.u64 	%rd6, %rd9;
$L__BB3_2:
	mul.wide.s32 	%rd14, %r66, 4;
	add.s64 	%rd15, %rd6, %rd14;
	ld.global.u32 	%r63, [%rd15];
	ld.global.u32 	%r6, [%rd15+4];
	setp.ge.s32 	%p2, %r63, %r6;
	mov.f32 	%f119, 0f00000000;
	@%p2 bra 	$L__BB3_16;
	sub.s32 	%r7, %r6, %r63;
	and.b32  	%r8, %r7, 15;
	sub.s32 	%r27, %r63, %r6;
	setp.gt.u32 	%p3, %r27, -16;
	mov.f32 	%f119, 0f00000000;
	@%p3 bra 	$L__BB3_6;
	and.b32  	%r28, %r7, -16;
	neg.s32 	%r61, %r28;
	mov.f32 	%f119, 0f00000000;
$L__BB3_5:
	.pragma "nounroll";
	mul.wide.s32 	%rd16, %r63, 4;
	add.s64 	%rd17, %rd4, %rd16;
	add.s64 	%rd18, %rd5, %rd16;
	ld.global.f32 	%f21, [%rd17+-32];
	ld.global.u32 	%r29, [%rd18+-32];
	mul.wide.s32 	%rd19, %r29, 4;
	add.s64 	%rd20, %rd1, %rd19;
	ld.global.f32 	%f22, [%rd20];
	fma.rn.f32 	%f23, %f21, %f22, %f119;
	ld.global.f32 	%f24, [%rd17+-28];
	ld.global.u32 	%r30, [%rd18+-28];
	mul.wide.s32 	%rd21, %r30, 4;
	add.s64 	%rd22, %rd1, %rd21;
	ld.global.f32 	%f25, [%rd22];
	fma.rn.f32 	%f26, %f24, %f25, %f23;
	ld.global.f32 	%f27, [%rd17+-24];
	ld.global.u32 	%r31, [%rd18+-24];
	mul.wide.s32 	%rd23, %r31, 4;
	add.s64 	%rd24, %rd1, %rd23;
	ld.global.f32 	%f28, [%rd24];
	fma.rn.f32 	%f29, %f27, %f28, %f26;
	ld.global.f32 	%f30, [%rd17+-20];
	ld.global.u32 	%r32, [%rd18+-20];
	mul.wide.s32 	%rd25, %r32, 4;
	add.s64 	%rd26, %rd1, %rd25;
	ld.global.f32 	%f31, [%rd26];
	fma.rn.f32 	%f32, %f30, %f31, %f29;
	ld.global.f32 	%f33, [%rd17+-16];
	ld.global.u32 	%r33, [%rd18+-16];
	mul.wide.s32 	%rd27, %r33, 4;
	add.s64 	%rd28, %rd1, %rd27;
	ld.global.f32 	%f34, [%rd28];
	fma.rn.f32 	%f35, %f33, %f34, %f32;
	ld.global.f32 	%f36, [%rd17+-12];
	ld.global.u32 	%r34, [%rd18+-12];
	mul.wide.s32 	%rd29, %r34, 4;
	add.s64 	%rd30, %rd1, %rd29;
	ld.global.f32 	%f37, [%rd30];
	fma.rn.f32 	%f38, %f36, %f37, %f35;
	ld.global.f32 	%f39, [%rd17+-8];
	ld.global.u32 	%r35, [%rd18+-8];
	mul.wide.s32 	%rd31, %r35, 4;
	add.s64 	%rd32, %rd1, %rd31;
	ld.global.f32 	%f40, [%rd32];
	fma.rn.f32 	%f41, %f39, %f40, %f38;
	ld.global.f32 	%f42, [%rd17+-4];
	ld.global.u32 	%r36, [%rd18+-4];
	mul.wide.s32 	%rd33, %r36, 4;
	add.s64 	%rd34, %rd1, %rd33;
	ld.global.f32 	%f43, [%rd34];
	fma.rn.f32 	%f44, %f42, %f43, %f41;
	ld.global.f32 	%f45, [%rd17];
	ld.global.u32 	%r37, [%rd18];
	mul.wide.s32 	%rd35, %r37, 4;
	add.s64 	%rd36, %rd1, %rd35;
	ld.global.f32 	%f46, [%rd36];
	fma.rn.f32 	%f47, %f45, %f46, %f44;
	ld.global.f32 	%f48, [%rd17+4];
	ld.global.u32 	%r38, [%rd18+4];
	mul.wide.s32 	%rd37, %r38, 4;
	add.s64 	%rd38, %rd1, %rd37;
	ld.global.f32 	%f49, [%rd38];
	fma.rn.f32 	%f50, %f48, %f49, %f47;
	ld.global.f32 	%f51, [%rd17+8];
	ld.global.u32 	%r39, [%rd18+8];
	mul.wide.s32 	%rd39, %r39, 4;
	add.s64 	%rd40, %rd1, %rd39;
	ld.global.f32 	%f52, [%rd40];
	fma.rn.f32 	%f53, %f51, %f52, %f50;
	ld.global.f32 	%f54, [%rd17+12];
	ld.global.u32 	%r40, [%rd18+12];
	mul.wide.s32 	%rd41, %r40, 4;
	add.s64 	%rd42, %rd1, %rd41;
	ld.global.f32 	%f55, [%rd42];
	fma.rn.f32 	%f56, %f54, %f55, %f53;
	ld.global.f32 	%f57, [%rd17+16];
	ld.global.u32 	%r41, [%rd18+16];
	mul.wide.s32 	%rd43, %r41, 4;
	add.s64 	%rd44, %rd1, %rd43;
	ld.global.f32 	%f58, [%rd44];
	fma.rn.f32 	%f59, %f57, %f58, %f56;
	ld.global.f32 	%f60, [%rd17+20];
	ld.global.u32 	%r42, [%rd18+20];
	mul.wide.s32 	%rd45, %r42, 4;
	add.s64 	%rd46, %rd1, %rd45;
	ld.global.f32 	%f61, [%rd46];
	fma.rn.f32 	%f62, %f60, %f61, %f59;
	ld.global.f32 	%f63, [%rd17+24];
	ld.global.u32 	%r43, [%rd18+24];
	mul.wide.s32 	%rd47, %r43, 4;
	add.s64 	%rd48, %rd1, %rd47;
	ld.global.f32 	%f64, [%rd48];
	fma.rn.f32 	%f65, %f63, %f64, %f62;
	ld.global.f32 	%f66, [%rd17+28];
	ld.global.u32 	%r44, [%rd18+28];
	mul.wide.s32 	%rd49, %r44, 4;
	add.s64 	%rd50, %rd1, %rd49;
	ld.global.f32 	%f67, [%rd50];
	fma.rn.f32 	%f119, %f66, %f67, %f65;
	add.s32 	%r63, %r63, 16;
	add.s32 	%r61, %r61, 16;
	setp.ne.s32 	%p4, %r61, 0;
	@%p4 bra 	$L__BB3_5;
$L__BB3_6:
	setp.eq.s32 	%p5, %r8, 0;
	@%p5 bra 	$L__BB3_16;
	and.b32  	%r15, %r7, 7;
	setp.lt.u32 	%p6, %r8, 8;
	@%p6 bra 	$L__BB3_9;
	mul.wide.s32 	%rd51, %r63, 4;
	add.s64 	%rd52, %rd3, %rd51;
	ld.global.f32 	%f69, [%rd52];
	add.s64 	%rd53, %rd2, %rd51;
	ld.global.u32 	%r45, [%rd53];
	mul.wide.s32 	%rd54, %r45, 4;
	add.s64 	%rd55, %rd1, %rd54;
	ld.global.f32 	%f70, [%rd55];
	fma.rn.f32 	%f71, %f69, %f70, %f119;
	ld.global.f32 	%f72, [%rd52+4];
	ld.global.u32 	%r46, [%rd53+4];
	mul.wide.s32 	%rd56, %r46, 4;
	add.s64 	%rd57, %rd1, %rd56;
	ld.global.f32 	%f73, [%rd57];
	fma.rn.f32 	%f74, %f72, %f73, %f71;
	ld.global.f32 	%f75, [%rd52+8];
	ld.global.u32 	%r47, [%rd53+8];
	mul.wide.s32 	%rd58, %r47, 4;
	add.s64 	%rd59, %rd1, %rd58;
	ld.global.f32 	%f76, [%rd59];
	fma.rn.f32 	%f77, %f75, %f76, %f74;
	ld.global.f32 	%f78, [%rd52+12];
	ld.global.u32 	%r48, [%rd53+12];
	mul.wide.s32 	%rd60, %r48, 4;
	add.s64 	%rd61, %rd1, %rd60;
	ld.global.f32 	%f79, [%rd61];
	fma.rn.f32 	%f80, %f78, %f79, %f77;
	ld.global.f32 	%f81, [%rd52+16];
	ld.global.u32 	%r49, [%rd53+16];
	mul.wide.s32 	%rd62, %r49, 4;
	add.s64 	%rd63, %rd1, %rd62;
	ld.global.f32 	%f82, [%rd63];
	fma.rn.f32 	%f83, %f81, %f82, %f80;
	ld.global.f32 	%f84, [%rd52+20];
	ld.global.u32 	%r50, [%rd53+20];
	mul.wide.s32 	%rd64, %r50, 4;
	add.s64 	%rd65, %rd1, %rd64;
	ld.global.f32 	%f85, [%rd65];
	fma.rn.f32 	%f86, %f84, %f85, %f83;
	ld.global.f32 	%f87, [%rd52+24];
	ld.global.u32 	%r51, [%rd53+24];
	mul.wide.s32 	%rd66, %r51, 4;
	add.s64 	%rd67, %rd1, %rd66;
	ld.global.f32 	%f88, [%rd67];
	fma.rn.f32 	%f89, %f87, %f88, %f86;
	ld.global.f32 	%f90, [%rd52+28];
	ld.global.u32 	%r52, [%rd53+28];
	mul.wide.s32 	%rd68, %r52, 4;
	add.s64 	%rd69, %rd1, %rd68;
	ld.global.f32 	%f91, [%rd69];
	fma.rn.f32 	%f119, %f90, %f91, %f89;
	add.s32 	%r63, %r63, 8;
$L__BB3_9:
	setp.eq.s32 	%p7, %r15, 0;
	@%p7 bra 	$L__BB3_16;
	and.b32  	%r18, %r7, 3;
	setp.lt.u32 	%p8, %r15, 4;
	@%p8 bra 	$L__BB3_12;
	mul.wide.s32 	%rd70, %r63, 4;
	add.s64 	%rd71, %rd3, %rd70;
	ld.global.f32 	%f93, [%rd71];
	add.s64 	%rd72, %rd2, %rd70;
	ld.global.u32 	%r53, [%rd72];
	mul.wide.s32 	%rd73, %r53, 4;
	add.s64 	%rd74, %rd1, %rd73;
	ld.global.f32 	%f94, [%rd74];
	fma.rn.f32 	%f95, %f93, %f94, %f119;
	ld.global.f32 	%f96, [%rd71+4];
	ld.global.u32 	%r54, [%rd72+4];
	mul.wide.s32 	%rd75, %r54, 4;
	add.s64 	%rd76, %rd1, %rd75;
	ld.global.f32 	%f97, [%rd76];
	fma.rn.f32 	%f98, %f96, %f97, %f95;
	ld.global.f32 	%f99, [%rd71+8];
	ld.global.u32 	%r55, [%rd72+8];
	mul.wide.s32 	%rd77, %r55, 4;
	add.s64 	%rd78, %rd1, %rd77;
	ld.global.f32 	%f100, [%rd78];
	fma.rn.f32 	%f101, %f99, %f100, %f98;
	ld.global.f32 	%f102, [%rd71+12];
	ld.global.u32 	%r56, [%rd72+12];
	mul.wide.s32 	%rd79, %r56, 4;
	add.s64 	%rd80, %rd1, %rd79;
	ld.global.f32 	%f103, [%rd80];
	fma.rn.f32 	%f119, %f102, %f103, %f101;
	add.s32 	%r63, %r63, 4;
$L__BB3_12:
	setp.eq.s32 	%p9, %r18, 0;
	@%p9 bra 	$L__BB3_16;
	mul.wide.s32 	%rd81, %r63, 4;
	add.s64 	%rd7, %rd3, %rd81;
	ld.global.f32 	%f104, [%rd7];
	add.s64 	%rd8, %rd2, %rd81;
	ld.global.u32 	%r57, [%rd8];
	mul.wide.s32 	%rd82, %r57, 4;
	add.s64 	%rd83, %rd1, %rd82;
	ld.global.f32 	%f105, [%rd83];
	fma.rn.f32 	%f119, %f104, %f105, %f119;
	setp.eq.s32 	%p10, %r18, 1;
	@%p10 bra 	$L__BB3_16;
	ld.global.f32 	%f106, [%rd7+4];
	ld.global.u32 	%r58, [%rd8+4];
	mul.wide.s32 	%rd84, %r58, 4;
	add.s64 	%rd85, %rd1, %rd84;
	ld.global.f32 	%f107, [%rd85];
	fma.rn.f32 	%f119, %f106, %f107, %f119;
	setp.eq.s32 	%p11, %r18, 2;
	@%p11 bra 	$L__BB3_16;
	ld.global.f32 	%f108, [%rd7+8];
	ld.global.u32 	%r59, [%rd8+8];
	mul.wide.s32 	%rd86, %r59, 4;
	add.s64 	%rd87, %rd1, %rd86;
	ld.global.f32 	%f109, [%rd87];
	fma.rn.f32 	%f119, %f108, %f109, %f119;
$L__BB3_16:
	add.s32 	%r66, %r66, %r3;
	setp.lt.s32 	%p12, %r66, %r23;
	@%p12 bra 	$L__BB3_2;
$L__BB3_17:
	cvta.to.global.u64 	%rd88, %rd10;
	mul.wide.s32 	%rd89, %r66, 4;
	add.s64 	%rd90, %rd88, %rd89;
	ld.global.f32 	%f110, [%rd90];
	add.f32 	%f111, %f119, %f110;
	st.global.f32 	[%rd90], %f111;
	ret;

}
	// .globl	_Z31vector_multiply_stride_prefetchiPKiS0_PKfS2_Pf
.visible .entry _Z31vector_multiply_stride_prefetchiPKiS0_PKfS2_Pf(
	.param .u32 _Z31vector_multiply_stride_prefetchiPKiS0_PKfS2_Pf_param_0,
	.param .u64 .ptr .align 1 _Z31vector_multiply_stride_prefetchiPKiS0_PKfS2_Pf_param_1,
	.param .u64 .ptr .align 1 _Z31vector_multiply_stride_prefetchiPKiS0_PKfS2_Pf_param_2,
	.param .u64 .ptr .align 1 _Z31vector_multiply_stride_prefetchiPKiS0_PKfS2_Pf_param_3,
	.param .u64 .ptr .align 1 _Z31vector_multiply_stride_prefetchiPKiS0_PKfS2_Pf_param_4,
	.param .u64 .ptr .align 1 _Z31vector_multiply_stride_prefetchiPKiS0_PKfS2_Pf_param_5
)
{
	.reg .pred 	%p<13>;
	.reg .b32 	%r<67>;
	.reg .b32 	%f<121>;
	.reg .b64 	%rd<91>;

	ld.param.u32 	%r23, [_Z31vector_multiply_stride_prefetchiPKiS0_PKfS2_Pf_param_0];
	ld.param.u64 	%rd9, [_Z31vector_multiply_stride_prefetchiPKiS0_PKfS2_Pf_param_1];
	ld.param.u64 	%rd11, [_Z31vector_multiply_stride_prefetchiPKiS0_PKfS2_Pf_param_2];
	ld.param.u64 	%rd12, [_Z31vector_multiply_stride_prefetchiPKiS0_PKfS2_Pf_param_3];
	ld.param.u64 	%rd13, [_Z31vector_multiply_stride_prefetchiPKiS0_PKfS2_Pf_param_4];
	ld.param.u64 	%rd10, [_Z31vector_multiply_stride_prefetchiPKiS0_PKfS2_Pf_param_5];
	cvta.to.global.u64 	%rd1, %rd13;
	cvta.to.global.u64 	%rd2, %rd11;
	cvta.to.global.u64 	%rd3, %rd12;
	mov.u32 	%r24, %ctaid.x;
	mov.u32 	%r1, %ntid.x;
	mov.u32 	%r25, %tid.x;
	mad.lo.s32 	%r66, %r24, %r1, %r25;
	setp.ge.s32 	%p1, %r66, %r23;
	@%p1 bra 	$L__BB4_17;
	mov.u32 	%r26, %nctaid.x;
	mul.lo.s32 	%r3, %r1, %r26;
	add.s64 	%rd4, %rd3, 32;
	add.s64 	%rd5, %rd2, 32;
	cvta.to.global.u64 	%rd6, %rd9;
$L__BB4_2:
	mul.wide.s32 	%rd14, %r66, 4;
	add.s64 	%rd15, %rd6, %rd14;
	ld.global.u32 	%r63, [%rd15];
	ld.global.u32 	%r6, [%rd15+4];
	setp.ge.s32 	%p2, %r63, %r6;
	mov.f32 	%f119, 0f00000000;
	@%p2 bra 	$L__BB4_16;
	sub.s32 	%r7, %r6, %r63;
	and.b32  	%r8, %r7, 15;
	sub.s32 	%r27, %r63, %r6;
	setp.gt.u32 	%p3, %r27, -16;
	mov.f32 	%f119, 0f00000000;
	@%p3 bra 	$L__BB4_6;
	and.b32  	%r28, %r7, -16;
	neg.s32 	%r61, %r28;
	mov.f32 	%f119, 0f00000000;
$L__BB4_5:
	.pragma "nounroll";
	mul.wide.s32 	%rd16, %r63, 4;
	add.s64 	%rd17, %rd4, %rd16;
	add.s64 	%rd18, %rd5, %rd16;
	ld.global.f32 	%f21, [%rd17+-32];
	ld.global.u32 	%r29, [%rd18+-32];
	mul.wide.s32 	%rd19, %r29, 4;
	add.s64 	%rd20, %rd1, %rd19;
	ld.global.f32 	%f22, [%rd20];
	fma.rn.f32 	%f23, %f21, %f22, %f119;
	ld.global.f32 	%f24, [%rd17+-28];
	ld.global.u32 	%r30, [%rd18+-28];
	mul.wide.s32 	%rd21, %r30, 4;
	add.s64 	%rd22, %rd1, %rd21;
	ld.global.f32 	%f25, [%rd22];
	fma.rn.f32 	%f26, %f24, %f25, %f23;
	ld.global.f32 	%f27, [%rd17+-24];
	ld.global.u32 	%r31, [%rd18+-24];
	mul.wide.s32 	%rd23, %r31, 4;
	add.s64 	%rd24, %rd1, %rd23;
	ld.global.f32 	%f28, [%rd24];
	fma.rn.f32 	%f29, %f27, %f28, %f26;
	ld.global.f32 	%f30, [%rd17+-20];
	ld.global.u32 	%r32, [%rd18+-20];
	mul.wide.s32 	%rd25, %r32, 4;
	add.s64 	%rd26, %rd1, %rd25;
	ld.global.f32 	%f31, [%rd26];
	fma.rn.f32 	%f32, %f30, %f31, %f29;
	ld.global.f32 	%f33, [%rd17+-16];
	ld.global.u32 	%r33, [%rd18+-16];
	mul.wide.s32 	%rd27, %r33, 4;
	add.s64 	%rd28, %rd1, %rd27;
	ld.global.f32 	%f34, [%rd28];
	fma.rn.f32 	%f35, %f33, %f34, %f32;
	ld.global.f32 	%f36, [%rd17+-12];
	ld.global.u32 	%r34, [%rd18+-12];
	mul.wide.s32 	%rd29, %r34, 4;
	add.s64 	%rd30, %rd1, %rd29;
	ld.global.f32 	%f37, [%rd30];
	fma.rn.f32 	%f38, %f36, %f37, %f35;
	ld.global.f32 	%f39, [%rd17+-8];
	ld.global.u32 	%r35, [%rd18+-8];
	mul.wide.s32 	%rd31, %r35, 4;
	add.s64 	%rd32, %rd1, %rd31;
	ld.global.f32 	%f40, [%rd32];
	fma.rn.f32 	%f41, %f39, %f40, %f38;
	ld.global.f32 	%f42, [%rd17+-4];
	ld.global.u32 	%r36, [%rd18+-4];
	mul.wide.s32 	%rd33, %r36, 4;
	add.s64 	%rd34, %rd1, %rd33;
	ld.global.f32 	%f43, [%rd34];
	fma.rn.f32 	%f44, %f42, %f43, %f41;
	ld.global.f32 	%f45, [%rd17];
	ld.global.u32 	%r37, [%rd18];
	mul.wide.s32 	%rd35, %r37, 4;
	add.s64 	%rd36, %rd1, %rd35;
	ld.global.f32 	%f46, [%rd36];
	fma.rn.f32 	%f47, %f45, %f46, %f44;
	ld.global.f32 	%f48, [%rd17+4];
	ld.global.u32 	%r38, [%rd18+4];
	mul.wide.s32 	%rd37, %r38, 4;
	add.s64 	%rd38, %rd1, %rd37;
	ld.global.f32 	%f49, [%rd38];
	fma.rn.f32 	%f50, %f48, %f49, %f47;
	ld.global.f32 	%f51, [%rd17+8];
	ld.global.u32 	%r39, [%rd18+8];
	mul.wide.s32 	%rd39, %r39, 4;
	add.s64 	%rd40, %rd1, %rd39;
	ld.global.f32 	%f52, [%rd40];
	fma.rn.f32 	%f53, %f51, %f52, %f50;
	ld.global.f32 	%f54, [%rd17+12];
	ld.global.u32 	%r40, [%rd18+12];
	mul.wide.s32 	%rd41, %r40, 4;
	add.s64 	%rd42, %rd1, %rd41;
	ld.global.f32 	%f55, [%rd42];
	fma.rn.f32 	%f56, %f54, %f55, %f53;
	ld.global.f32 	%f57, [%rd17+16];
	ld.global.u32 	%r41, [%rd18+16];
	mul.wide.s32 	%rd43, %r41, 4;
	add.s64 	%rd44, %rd1, %rd43;
	ld.global.f32 	%f58, [%rd44];
	fma.rn.f32 	%f59, %f57, %f58, %f56;
	ld.global.f32 	%f60, [%rd17+20];
	ld.global.u32 	%r42, [%rd18+20];
	mul.wide.s32 	%rd45, %r42, 4;
	add.s64 	%rd46, %rd1, %rd45;
	ld.global.f32 	%f61, [%rd46];
	fma.rn.f32 	%f62, %f60, %f61, %f59;
	ld.global.f32 	%f63, [%rd17+24];
	ld.global.u32 	%r43, [%rd18+24];
	mul.wide.s32 	%rd47, %r43, 4;
	add.s64 	%rd48, %rd1, %rd47;
	ld.global.f32 	%f64, [%rd48];
	fma.rn.f32 	%f65, %f63, %f64, %f62;
	ld.global.f32 	%f66, [%rd17+28];
	ld.global.u32 	%r44, [%rd18+28];
	mul.wide.s32 	%rd49, %r44, 4;
	add.s64 	%rd50, %rd1, %rd49;
	ld.global.f32 	%f67, [%rd50];
	fma.rn.f32 	%f119, %f66, %f67, %f65;
	add.s32 	%r63, %r63, 16;
	add.s32 	%r61, %r61, 16;
	setp.ne.s32 	%p4, %r61, 0;
	@%p4 bra 	$L__BB4_5;
$L__BB4_6:
	setp.eq.s32 	%p5, %r8, 0;
	@%p5 bra 	$L__BB4_16;
	and.b32  	%r15, %r7, 7;
	setp.lt.u32 	%p6, %r8, 8;
	@%p6 bra 	$L__BB4_9;
	mul.wide.s32 	%rd51, %r63, 4;
	add.s64 	%rd52, %rd3, %rd51;
	ld.global.f32 	%f69, [%rd52];
	add.s64 	%rd53, %rd2, %rd51;
	ld.global.u32 	%r45, [%rd53];
	mul.wide.s32 	%rd54, %r45, 4;
	add.s64 	%rd55, %rd1, %rd54;
	ld.global.f32 	%f70, [%rd55];
	fma.rn.f32 	%f71, %f69, %f70, %f119;
	ld.global.f32 	%f72, [%rd52+4];
	ld.global.u32 	%r46, [%rd53+4];
	mul.wide.s32 	%rd56, %r46, 4;
	add.s64 	%rd57, %rd1, %rd56;
	ld.global.f32 	%f73, [%rd57];
	fma.rn.f32 	%f74, %f72, %f73, %f71;
	ld.global.f32 	%f75, [%rd52+8];
	ld.global.u32 	%r47, [%rd53+8];
	mul.wide.s32 	%rd58, %r47, 4;
	add.s64 	%rd59, %rd1, %rd58;
	ld.global.f32 	%f76, [%rd59];
	fma.rn.f32 	%f77, %f75, %f76, %f74;
	ld.global.f32 	%f78, [%rd52+12];
	ld.global.u32 	%r48, [%rd53+12];
	mul.wide.s32 	%rd60, %r48, 4;
	add.s64 	%rd61, %rd1, %rd60;
	ld.global.f32 	%f79, [%rd61];
	fma.rn.f32 	%f80, %f78, %f79, %f77;
	ld.global.f32 	%f81, [%rd52+16];
	ld.global.u32 	%r49, [%rd53+16];
	mul.wide.s32 	%rd62, %r49, 4;
	add.s64 	%rd63, %rd1, %rd62;
	ld.global.f32 	%f82, [%rd63];
	fma.rn.f32 	%f83, %f81, %f82, %f80;
	ld.global.f32 	%f84, [%rd52+20];
	ld.global.u32 	%r50, [%rd53+20];
	mul.wide.s32 	%rd64, %r50, 4;
	add.s64 	%rd65, %rd1, %rd64;
	ld.global.f32 	%f85, [%rd65];
	fma.rn.f32 	%f86, %f84, %f85, %f83;
	ld.global.f32 	%f87, [%rd52+24];
	ld.global.u32 	%r51, [%rd53+24];
	mul.wide.s32 	%rd66, %r51, 4;
	add.s64 	%rd67, %rd1, %rd66;
	ld.global.f32 	%f88, [%rd67];
	fma.rn.f32 	%f89, %f87, %f88, %f86;
	ld.global.f32 	%f90, [%rd52+28];
	ld.global.u32 	%r52, [%rd53+28];
	mul.wide.s32 	%rd68, %r52, 4;
	add.s64 	%rd69, %rd1, %rd68;
	ld.global.f32 	%f91, [%rd69];
	fma.rn.f32 	%f119, %f90, %f91, %f89;
	add.s32 	%r63, %r63, 8;
$L__BB4_9:
	setp.eq.s32 	%p7, %r15, 0;
	@%p7 bra 	$L__BB4_16;
	and.b32  	%r18, %r7, 3;
	setp.lt.u32 	%p8, %r15, 4;
	@%p8 bra 	$L__BB4_12;
	mul.wide.s32 	%rd70, %r63, 4;
	add.s64 	%rd71, %rd3, %rd70;
	ld.global.f32 	%f93, [%rd71];
	add.s64 	%rd72, %rd2, %rd70;
	ld.global.u32 	%r53, [%rd72];
	mul.wide.s32 	%rd73, %r53, 4;
	add.s64 	%rd74, %rd1, %rd73;
	ld.global.f32 	%f94, [%rd74];
	fma.rn.f32 	%f95, %f93, %f94, %f119;
	ld.global.f32 	%f96, [%rd71+4];
	ld.global.u32 	%r54, [%rd72+4];
	mul.wide.s32 	%rd75, %r54, 4;
	add.s64 	%rd76, %rd1, %rd75;
	ld.global.f32 	%f97, [%rd76];
	fma.rn.f32 	%f98, %f96, %f97, %f95;
	ld.global.f32 	%f99, [%rd71+8];
	ld.global.u32 	%r55, [%rd72+8];
	mul.wide.s32 	%rd77, %r55, 4;
	add.s64 	%rd78, %rd1, %rd77;
	ld.global.f32 	%f100, [%rd78];
	fma.rn.f32 	%f101, %f99, %f100, %f98;
	ld.global.f32 	%f102, [%rd71+12];
	ld.global.u32 	%r56, [%rd72+12];
	mul.wide.s32 	%rd79, %r56, 4;
	add.s64 	%rd80, %rd1, %rd79;
	ld.global.f32 	%f103, [%rd80];
	fma.rn.f32 	%f119, %f102, %f103, %f101;
	add.s32 	%r63, %r63, 4;
$L__BB4_12:
	setp.eq.s32 	%p9, %r18, 0;
	@%p9 bra 	$L__BB4_16;
	mul.wide.s32 	%rd81, %r63, 4;
	add.s64 	%rd7, %rd3, %rd81;
	ld.global.f32 	%f104, [%rd7];
	add.s64 	%rd8, %rd2, %rd81;
	ld.global.u32 	%r57, [%rd8];
	mul.wide.s32 	%rd82, %r57, 4;
	add.s64 	%rd83, %rd1, %rd82;
	ld.global.f32 	%f105, [%rd83];
	fma.rn.f32 	%f119, %f104, %f105, %f119;
	setp.eq.s32 	%p10, %r18, 1;
	@%p10 bra 	$L__BB4_16;
	ld.global.f32 	%f106, [%rd7+4];
	ld.global.u32 	%r58, [%rd8+4];
	mul.wide.s32 	%rd84, %r58, 4;
	add.s64 	%rd85, %rd1, %rd84;
	ld.global.f32 	%f107, [%rd85];
	fma.rn.f32 	%f119, %f106, %f107, %f119;
	setp.eq.s32 	%p11, %r18, 2;
	@%p11 bra 	$L__BB4_16;
	ld.global.f32 	%f108, [%rd7+8];
	ld.global.u32 	%r59, [%rd8+8];
	mul.wide.s32 	%rd86, %r59, 4;
	add.s64 	%rd87, %rd1, %rd86;
	ld.global.f32 	%f109, [%rd87];
	fma.rn.f32 	%f119, %f108, %f109, %f119;
$L__BB4_16:
	add.s32 	%r66, %r66, %r3;
	setp.lt.s32 	%p12, %r66, %r23;
	@%p12 bra 	$L__BB4_2;
$L__BB4_17:
	cvta.to.global.u64 	%rd88, %rd10;
	mul.wide.s32 	%rd89, %r66, 4;
	add.s64 	%rd90, %rd88, %rd89;
	ld.global.f32 	%f110, [%rd90];
	add.f32 	%f111, %f119, %f110;
	st.global.f32 	[%rd90], %f111;
	ret;

}


// ===== COMPILED SASS (sm_100) =====

	.target	sm_100

	.elftype	@"ET_EXEC"


//--------------------- .note.nv.tkinfo           --------------------------
	.section	.note.nv.tkinfo,"",@"SHT_NOTE"
	.sectionflags	@"SHF_NOTE_NV_TKINFO"
	.tkinfo
        /*0018*/ 	.word	0x00000002
        /*0030*/ 	.string	""
        /*0030*/ 	.string	"ptxas"
        /*0030*/ 	.string	"Cuda compilation tools, release 13.0, V13.0.88"
        /*0030*/ 	.string	"Build cuda_13.0.r13.0/compiler.36424714_0"
        /*0030*/ 	.string	"-arch sm_100 -m 64 "



//--------------------- .note.nv.cuinfo           --------------------------
	.section	.note.nv.cuinfo,"",@"SHT_NOTE"
	.sectionflags	@"SHF_NOTE_NV_CUINFO"
        /*0018*/ 	.short	0x0002
        /*001a*/ 	.short	0x0064
        /*001c*/ 	.short	0x0082
	.zero		2


//--------------------- .nv.info                  --------------------------
	.section	.nv.info,"",@"SHT_CUDA_INFO"
	.align	4


	//----- nvinfo : EIATTR_REGCOUNT
	.align		4
        /*0000*/ 	.byte	0x04, 0x2f
        /*0002*/ 	.short	(.L_1 - .L_0)
	.align		4
.L_0:
        /*0004*/ 	.word	index@(_Z22vector_multiply_unoptiiPKiS0_PKfS2_Pf)
        /*0008*/ 	.word	0x00000020


	//----- nvinfo : EIATTR_FRAME_SIZE
	.align		4
.L_1:
        /*000c*/ 	.byte	0x04, 0x11
        /*000e*/ 	.short	(.L_3 - .L_2)
	.align		4
.L_2:
        /*0010*/ 	.word	index@(_Z22vector_multiply_unoptiiPKiS0_PKfS2_Pf)
        /*0014*/ 	.word	0x00000000


	//----- nvinfo : EIATTR_REGCOUNT
	.align		4
.L_3:
        /*0018*/ 	.byte	0x04, 0x2f
        /*001a*/ 	.short	(.L_5 - .L_4)
	.align		4
.L_4:
        /*001c*/ 	.word	index@(_Z22vector_multiply_unrolliPKiS0_PKfS2_Pf)
        /*0020*/ 	.word	0x00000004


	//----- nvinfo : EIATTR_FRAME_SIZE
	.align		4
.L_5:
        /*0024*/ 	.byte	0x04, 0x11
        /*0026*/ 	.short	(.L_7 - .L_6)
	.align		4
.L_6:
        /*0028*/ 	.word	index@(_Z22vector_multiply_unrolliPKiS0_PKfS2_Pf)
        /*002c*/ 	.word	0x00000000


	//----- nvinfo : EIATTR_REGCOUNT
	.align		4
.L_7:
        /*0030*/ 	.byte	0x04, 0x2f
        /*0032*/ 	.short	(.L_9 - .L_8)
	.align		4
.L_8:
        /*0034*/ 	.word	index@(_Z22vector_multiply_sharediPKiS0_PKfS2_Pf)
        /*0038*/ 	.word	0x00000020


	//----- nvinfo : EIATTR_FRAME_SIZE
	.align		4
.L_9:
        /*003c*/ 	.byte	0x04, 0x11
        /*003e*/ 	.short	(.L_11 - .L_10)
	.align		4
.L_10:
        /*0040*/ 	.word	index@(_Z22vector_multiply_sharediPKiS0_PKfS2_Pf)
        /*0044*/ 	.word	0x00000000


	//----- nvinfo : EIATTR_REGCOUNT
	.align		4
.L_11:
        /*0048*/ 	.byte	0x04, 0x2f
        /*004a*/ 	.short	(.L_13 - .L_12)
	.align		4
.L_12:
        /*004c*/ 	.word	index@(_Z22vector_multiply_strideiPKiS0_PKfS2_Pf)
        /*0050*/ 	.word	0x00000020


	//----- nvinfo : EIATTR_FRAME_SIZE
	.align		4
.L_13:
        /*0054*/ 	.byte	0x04, 0x11
        /*0056*/ 	.short	(.L_15 - .L_14)
	.align		4
.L_14:
        /*0058*/ 	.word	index@(_Z22vector_multiply_strideiPKiS0_PKfS2_Pf)
        /*005c*/ 	.word	0x00000000


	//----- nvinfo : EIATTR_REGCOUNT
	.align		4
.L_15:
        /*0060*/ 	.byte	0x04, 0x2f
        /*0062*/ 	.short	(.L_17 - .L_16)
	.align		4
.L_16:
        /*0064*/ 	.word	index@(_Z31vector_multiply_stride_prefetchiPKiS0_PKfS2_Pf)
        /*0068*/ 	.word	0x00000020


	//----- nvinfo : EIATTR_FRAME_SIZE
	.align		4
.L_17:
        /*006c*/ 	.byte	0x04, 0x11
        /*006e*/ 	.short	(.L_19 - .L_18)
	.align		4
.L_18:
        /*0070*/ 	.word	index@(_Z31vector_multiply_stride_prefetchiPKiS0_PKfS2_Pf)
        /*0074*/ 	.word	0x00000000


	//----- nvinfo : EIATTR_MIN_STACK_SIZE
	.align		4
.L_19:
        /*0078*/ 	.byte	0x04, 0x12
        /*007a*/ 	.short	(.L_21 - .L_20)
	.align		4
.L_20:
        /*007c*/ 	.word	index@(_Z31vector_multiply_stride_prefetchiPKiS0_PKfS2_Pf)
        /*0080*/ 	.word	0x00000000


	//----- nvinfo : EIATTR_MIN_STACK_SIZE
	.align		4
.L_21:
        /*0084*/ 	.byte	0x04, 0x12
        /*0086*/ 	.short	(.L_23 - .L_22)
	.align		4
.L_22:
        /*0088*/ 	.word	index@(_Z22vector_multiply_strideiPKiS0_PKfS2_Pf)
        /*008c*/ 	.word	0x00000000


	//----- nvinfo : EIATTR_MIN_STACK_SIZE
	.align		4
.L_23:
        /*0090*/ 	.byte	0x04, 0x12
        /*0092*/ 	.short	(.L_25 - .L_24)
	.align		4
.L_24:
        /*0094*/ 	.word	index@(_Z22vector_multiply_sharediPKiS0_PKfS2_Pf)
        /*0098*/ 	.word	0x00000000


	//----- nvinfo : EIATTR_MIN_STACK_SIZE
	.align		4
.L_25:
        /*009c*/ 	.byte	0x04, 0x12
        /*009e*/ 	.short	(.L_27 - .L_26)
	.align		4
.L_26:
        /*00a0*/ 	.word	index@(_Z22vector_multiply_unrolliPKiS0_PKfS2_Pf)
        /*00a4*/ 	.word	0x00000000


	//----- nvinfo : EIATTR_MIN_STACK_SIZE
	.align		4
.L_27:
        /*00a8*/ 	.byte	0x04, 0x12
        /*00aa*/ 	.short	(.L_29 - .L_28)
	.align		4
.L_28:
        /*00ac*/ 	.word	index@(_Z22vector_multiply_unoptiiPKiS0_PKfS2_Pf)
        /*00b0*/ 	.word	0x00000000
.L_29:


//--------------------- .nv.compat                --------------------------
	.section	.nv.compat,"",@"SHT_CUDA_COMPAT_INFO"
	.align	4
        /*0000*/ 	.byte	0x02, 0x09, 0x00, 0x00, 0x02, 0x02, 0x01, 0x00, 0x02, 0x05, 0x05, 0x00, 0x03, 0x07, 0x01, 0x01
        /*0010*/ 	.byte	0x02, 0x03, 0x00, 0x00, 0x02, 0x06, 0x01, 0x00, 0x04, 0x0b, 0x08, 0x00, 0x09, 0x00, 0x00, 0x00
        /*0020*/ 	.byte	0x00, 0x00, 0x00, 0x00


//--------------------- .nv.info._Z31vector_multiply_stride_prefetchiPKiS0_PKfS2_Pf --------------------------
	.section	.nv.info._Z31vector_multiply_stride_prefetchiPKiS0_PKfS2_Pf,"",@"SHT_CUDA_INFO"
	.sectionflags	@""
	.align	4


	//----- nvinfo : EIATTR_CUDA_API_VERSION
	.align		4
        /*0000*/ 	.byte	0x04, 0x37
        /*0002*/ 	.short	(.L_31 - .L_30)
.L_30:
        /*0004*/ 	.word	0x00000082


	//----- nvinfo : EIATTR_KPARAM_INFO
	.align		4
.L_31:
        /*0008*/ 	.byte	0x04, 0x17
        /*000a*/ 	.short	(.L_33 - .L_32)
.L_32:
        /*000c*/ 	.word	0x00000000
        /*0010*/ 	.short	0x0005
        /*0012*/ 	.short	0x0028
        /*0014*/ 	.byte	0x00, 0xf5, 0x21, 0x00


	//----- nvinfo : EIATTR_KPARAM_INFO
	.align		4
.L_33:
        /*0018*/ 	.byte	0x04, 0x17
        /*001a*/ 	.short	(.L_35 - .L_34)
.L_34:
        /*001c*/ 	.word	0x00000000
        /*0020*/ 	.short	0x0004
        /*0022*/ 	.short	0x0020
        /*0024*/ 	.byte	0x00, 0xf5, 0x21, 0x00


	//----- nvinfo : EIATTR_KPARAM_INFO
	.align		4
.L_35:
        /*0028*/ 	.byte	0x04, 0x17
        /*002a*/ 	.short	(.L_37 - .L_36)
.L_36:
        /*002c*/ 	.word	0x00000000
        /*0030*/ 	.short	0x0003
        /*0032*/ 	.short	0x0018
        /*0034*/ 	.byte	0x00, 0xf5, 0x21, 0x00


	//----- nvinfo : EIATTR_KPARAM_INFO
	.align		4
.L_37:
        /*0038*/ 	.byte	0x04, 0x17
        /*003a*/ 	.short	(.L_39 - .L_38)
.L_38:
        /*003c*/ 	.word	0x00000000
        /*0040*/ 	.short	0x0002
        /*0042*/ 	.short	0x0010
        /*0044*/ 	.byte	0x00, 0xf5, 0x21, 0x00


	//----- nvinfo : EIATTR_KPARAM_INFO
	.align		4
.L_39:
        /*0048*/ 	.byte	0x04, 0x17
        /*004a*/ 	.short	(.L_41 - .L_40)
.L_40:
        /*004c*/ 	.word	0x00000000
        /*0050*/ 	.short	0x0001
        /*0052*/ 	.short	0x0008
        /*0054*/ 	.byte	0x00, 0xf5, 0x21, 0x00


	//----- nvinfo : EIATTR_KPARAM_INFO
	.align		4
.L_41:
        /*0058*/ 	.byte	0x04, 0x17
        /*005a*/ 	.short	(.L_43 - .L_42)
.L_42:
        /*005c*/ 	.word	0x00000000
        /*0060*/ 	.short	0x0000
        /*0062*/ 	.short	0x0000
        /*0064*/ 	.byte	0x00, 0xf0, 0x11, 0x00


	//----- nvinfo : EIATTR_SPARSE_MMA_MASK
	.align		4
.L_43:
        /*0068*/ 	.byte	0x03, 0x50
        /*006a*/ 	.short	0x0000


	//----- nvinfo : EIATTR_MAXREG_COUNT
	.align		4
        /*006c*/ 	.byte	0x03, 0x1b
        /*006e*/ 	.short	0x00ff


	//----- nvinfo : EIATTR_MERCURY_ISA_VERSION
	.align		4
        /*0070*/ 	.byte	0x03, 0x5f
        /*0072*/ 	.short	0x0101


	//----- nvinfo : EIATTR_VRC_CTA_INIT_COUNT
	.align		4
        /*0074*/ 	.byte	0x02, 0x4a
	.zero		1
	.zero		1


	//----- nvinfo : EIATTR_EXIT_INSTR_OFFSETS
	.align		4
        /*0078*/ 	.byte	0x04, 0x1c
        /*007a*/ 	.short	(.L_45 - .L_44)


	//   ....[0]....
.L_44:
        /*007c*/ 	.word	0x00000f70


	//----- nvinfo : EIATTR_CRS_STACK_SIZE
	.align		4
.L_45:
        /*0080*/ 	.byte	0x04, 0x1e
        /*0082*/ 	.short	(.L_47 - .L_46)
.L_46:
        /*0084*/ 	.word	0x00000000


	//----- nvinfo : EIATTR_CBANK_PARAM_SIZE
	.align		4
.L_47:
        /*0088*/ 	.byte	0x03, 0x19
        /*008a*/ 	.short	0x0030


	//----- nvinfo : EIATTR_PARAM_CBANK
	.align		4
        /*008c*/ 	.byte	0x04, 0x0a
        /*008e*/ 	.short	(.L_49 - .L_48)
	.align		4
.L_48:
        /*0090*/ 	.word	index@(.nv.constant0._Z31vector_multiply_stride_prefetchiPKiS0_PKfS2_Pf)
        /*0094*/ 	.short	0x0380
        /*0096*/ 	.short	0x0030


	//----- nvinfo : EIATTR_SW_WAR
	.align		4
.L_49:
        /*0098*/ 	.byte	0x04, 0x36
        /*009a*/ 	.short	(.L_51 - .L_50)
.L_50:
        /*009c*/ 	.word	0x00000008
.L_51:


//--------------------- .nv.info._Z22vector_multiply_strideiPKiS0_PKfS2_Pf --------------------------
	.section	.nv.info._Z22vector_multiply_strideiPKiS0_PKfS2_Pf,"",@"SHT_CUDA_INFO"
	.sectionflags	@""
	.align	4


	//----- nvinfo : EIATTR_CUDA_API_VERSION
	.align		4
        /*0000*/ 	.byte	0x04, 0x37
        /*0002*/ 	.short	(.L_53 - .L_52)
.L_52:
        /*0004*/ 	.word	0x00000082


	//----- nvinfo : EIATTR_KPARAM_INFO
	.align		4
.L_53:
        /*0008*/ 	.byte	0x04, 0x17
        /*000a*/ 	.short	(.L_55 - .L_54)
.L_54:
        /*000c*/ 	.word	0x00000000
        /*0010*/ 	.short	0x0005
        /*0012*/ 	.short	0x0028
        /*0014*/ 	.byte	0x00, 0xf5, 0x21, 0x00


	//----- nvinfo : EIATTR_KPARAM_INFO
	.align		4
.L_55:
        /*0018*/ 	.byte	0x04, 0x17
        /*001a*/ 	.short	(.L_57 - .L_56)
.L_56:
        /*001c*/ 	.word	0x00000000
        /*0020*/ 	.short	0x0004
        /*0022*/ 	.short	0x0020
        /*0024*/ 	.byte	0x00, 0xf5, 0x21, 0x00


	//----- nvinfo : EIATTR_KPARAM_INFO
	.align		4
.L_57:
        /*0028*/ 	.byte	0x04, 0x17
        /*002a*/ 	.short	(.L_59 - .L_58)
.L_58:
        /*002c*/ 	.word	0x00000000
        /*0030*/ 	.short	0x0003
        /*0032*/ 	.short	0x0018
        /*0034*/ 	.byte	0x00, 0xf5, 0x21, 0x00


	//----- nvinfo : EIATTR_KPARAM_INFO
	.align		4
.L_59:
        /*0038*/ 	.byte	0x04, 0x17
        /*003a*/ 	.short	(.L_61 - .L_60)
.L_60:
        /*003c*/ 	.word	0x00000000
        /*0040*/ 	.short	0x0002
        /*0042*/ 	.short	0x0010
        /*0044*/ 	.byte	0x00, 0xf5, 0x21, 0x00


	//----- nvinfo : EIATTR_KPARAM_INFO
	.align		4
.L_61:
        /*0048*/ 	.byte	0x04, 0x17
        /*004a*/ 	.short	(.L_63 - .L_62)
.L_62:
        /*004c*/ 	.word	0x00000000
        /*0050*/ 	.short	0x0001
        /*0052*/ 	.short	0x0008
        /*0054*/ 	.byte	0x00, 0xf5, 0x21, 0x00


	//----- nvinfo : EIATTR_KPARAM_INFO
	.align		4
.L_63:
        /*0058*/ 	.byte	0x04, 0x17
        /*005a*/ 	.short	(.L_65 - .L_64)
.L_64:
        /*005c*/ 	.word	0x00000000
        /*0060*/ 	.short	0x0000
        /*0062*/ 	.short	0x0000
        /*0064*/ 	.byte	0x00, 0xf0, 0x11, 0x00


	//----- nvinfo : EIATTR_SPARSE_MMA_MASK
	.align		4
.L_65:
        /*0068*/ 	.byte	0x03, 0x50
        /*006a*/ 	.short	0x0000


	//----- nvinfo : EIATTR_MAXREG_COUNT
	.align		4
        /*006c*/ 	.byte	0x03, 0x1b
        /*006e*/ 	.short	0x00ff


	//----- nvinfo : EIATTR_MERCURY_ISA_VERSION
	.align		4
        /*0070*/ 	.byte	0x03, 0x5f
        /*0072*/ 	.short	0x0101


	//----- nvinfo : EIATTR_VRC_CTA_INIT_COUNT
	.align		4
        /*0074*/ 	.byte	0x02, 0x4a
	.zero		1
	.zero		1


	//----- nvinfo : EIATTR_EXIT_INSTR_OFFSETS
	.align		4
        /*0078*/ 	.byte	0x04, 0x1c
        /*007a*/ 	.short	(.L_67 - .L_66)


	//   ....[0]....
.L_66:
        /*007c*/ 	.word	0x00000f70


	//----- nvinfo : EIATTR_CRS_STACK_SIZE
	.align		4
.L_67:
        /*0080*/ 	.byte	0x04, 0x1e
        /*0082*/ 	.short	(.L_69 - .L_68)
.L_68:
        /*0084*/ 	.word	0x00000000


	//----- nvinfo : EIATTR_CBANK_PARAM_SIZE
	.align		4
.L_69:
        /*0088*/ 	.byte	0x03, 0x19
        /*008a*/ 	.short	0x0030


	//----- nvinfo : EIATTR_PARAM_CBANK
	.align		4
        /*008c*/ 	.byte	0x04, 0x0a
        /*008e*/ 	.short	(.L_71 - .L_70)
	.align		4
.L_70:
        /*0090*/ 	.word	index@(.nv.constant0._Z22vector_multiply_strideiPKiS0_PKfS2_Pf)
        /*0094*/ 	.short	0x0380
        /*0096*/ 	.short	0x0030


	//----- nvinfo : EIATTR_SW_WAR
	.align		4
.L_71:
        /*0098*/ 	.byte	0x04, 0x36
        /*009a*/ 	.short	(.L_73 - .L_72)
.L_72:
        /*009c*/ 	.word	0x00000008
.L_73:


//--------------------- .nv.info._Z22vector_multiply_sharediPKiS0_PKfS2_Pf --------------------------
	.section	.nv.info._Z22vector_multiply_sharediPKiS0_PKfS2_Pf,"",@"SHT_CUDA_INFO"
	.sectionflags	@""
	.align	4


	//----- nvinfo : EIATTR_CUDA_API_VERSION
	.align		4
        /*0000*/ 	.byte	0x04, 0x37
        /*0002*/ 	.short	(.L_75 - .L_74)
.L_74:
        /*0004*/ 	.word	0x00000082


	//----- nvinfo : EIATTR_KPARAM_INFO
	.align		4
.L_75:
        /*0008*/ 	.byte	0x04, 0x17
        /*000a*/ 	.short	(.L_77 - .L_76)
.L_76:
        /*000c*/ 	.word	0x00000000
        /*0010*/ 	.short	0x0005
        /*0012*/ 	.short	0x0028
        /*0014*/ 	.byte	0x00, 0xf5, 0x21, 0x00


	//----- nvinfo : EIATTR_KPARAM_INFO
	.align		4
.L_77:
        /*0018*/ 	.byte	0x04, 0x17
        /*001a*/ 	.short	(.L_79 - .L_78)
.L_78:
        /*001c*/ 	.word	0x00000000
        /*0020*/ 	.short	0x0004
        /*0022*/ 	.short	0x0020
        /*0024*/ 	.byte	0x00, 0xf5, 0x21, 0x00


	//----- nvinfo : EIATTR_KPARAM_INFO
	.align		4
.L_79:
        /*0028*/ 	.byte	0x04, 0x17
        /*002a*/ 	.short	(.L_81 - .L_80)
.L_80:
        /*002c*/ 	.word	0x00000000
        /*0030*/ 	.short	0x0003
        /*0032*/ 	.short	0x0018
        /*0034*/ 	.byte	0x00, 0xf5, 0x21, 0x00


	//----- nvinfo : EIATTR_KPARAM_INFO
	.align		4
.L_81:
        /*0038*/ 	.byte	0x04, 0x17
        /*003a*/ 	.short	(.L_83 - .L_82)
.L_82:
        /*003c*/ 	.word	0x00000000
        /*0040*/ 	.short	0x0002
        /*0042*/ 	.short	0x0010
        /*0044*/ 	.byte	0x00, 0xf5, 0x21, 0x00


	//----- nvinfo : EIATTR_KPARAM_INFO
	.align		4
.L_83:
        /*0048*/ 	.byte	0x04, 0x17
        /*004a*/ 	.short	(.L_85 - .L_84)
.L_84:
        /*004c*/ 	.word	0x00000000
        /*0050*/ 	.short	0x0001
        /*0052*/ 	.short	0x0008
        /*0054*/ 	.byte	0x00, 0xf5, 0x21, 0x00


	//----- nvinfo : EIATTR_KPARAM_INFO
	.align		4
.L_85:
        /*0058*/ 	.byte	0x04, 0x17
        /*005a*/ 	.short	(.L_87 - .L_86)
.L_86:
        /*005c*/ 	.word	0x00000000
        /*0060*/ 	.short	0x0000
        /*0062*/ 	.short	0x0000
        /*0064*/ 	.byte	0x00, 0xf0, 0x11, 0x00


	//----- nvinfo : EIATTR_SPARSE_MMA_MASK
	.align		4
.L_87:
        /*0068*/ 	.byte	0x03, 0x50
        /*006a*/ 	.short	0x0000


	//----- nvinfo : EIATTR_MAXREG_COUNT
	.align		4
        /*006c*/ 	.byte	0x03, 0x1b
        /*006e*/ 	.short	0x00ff


	//----- nvinfo : EIATTR_NUM_BARRIERS
	.align		4
        /*0070*/ 	.byte	0x02, 0x4c
        /*0072*/ 	.byte	0x01
	.zero		1


	//----- nvinfo : EIATTR_MERCURY_ISA_VERSION
	.align		4
        /*0074*/ 	.byte	0x03, 0x5f
        /*0076*/ 	.short	0x0101


	//----- nvinfo : EIATTR_VRC_CTA_INIT_COUNT
	.align		4
        /*0078*/ 	.byte	0x02, 0x4a
	.zero		1
	.zero		1


	//----- nvinfo : EIATTR_EXIT_INSTR_OFFSETS
	.align		4
        /*007c*/ 	.byte	0x04, 0x1c
        /*007e*/ 	.short	(.L_89 - .L_88)


	//   ....[0]....
.L_88:
        /*0080*/ 	.word	0x00000ed0


	//----- nvinfo : EIATTR_CRS_STACK_SIZE
	.align		4
.L_89:
        /*0084*/ 	.byte	0x04, 0x1e
        /*0086*/ 	.short	(.L_91 - .L_90)
.L_90:
        /*0088*/ 	.word	0x00000000


	//----- nvinfo : EIATTR_CBANK_PARAM_SIZE
	.align		4
.L_91:
        /*008c*/ 	.byte	0x03, 0x19
        /*008e*/ 	.short	0x0030


	//----- nvinfo : EIATTR_PARAM_CBANK
	.align		4
        /*0090*/ 	.byte	0x04, 0x0a
        /*0092*/ 	.short	(.L_93 - .L_92)
	.align		4
.L_92:
        /*0094*/ 	.word	index@(.nv.constant0._Z22vector_multiply_sharediPKiS0_PKfS2_Pf)
        /*0098*/ 	.short	0x0380
        /*009a*/ 	.short	0x0030


	//----- nvinfo : EIATTR_SW_WAR
	.align		4
.L_93:
        /*009c*/ 	.byte	0x04, 0x36
        /*009e*/ 	.short	(.L_95 - .L_94)
.L_94:
        /*00a0*/ 	.word	0x00000008
.L_95:


//--------------------- .nv.info._Z22vector_multiply_unrolliPKiS0_PKfS2_Pf --------------------------
	.section	.nv.info._Z22vector_multiply_unrolliPKiS0_PKfS2_Pf,"",@"SHT_CUDA_INFO"
	.sectionflags	@""
	.align	4


	//----- nvinfo : EIATTR_CUDA_API_VERSION
	.align		4
        /*0000*/ 	.byte	0x04, 0x37
        /*0002*/ 	.short	(.L_97 - .L_96)
.L_96:
        /*0004*/ 	.word	0x00000082


	//----- nvinfo : EIATTR_KPARAM_INFO
	.align		4
.L_97:
        /*0008*/ 	.byte	0x04, 0x17
        /*000a*/ 	.short	(.L_99 - .L_98)
.L_98:
        /*000c*/ 	.word	0x00000000
        /*0010*/ 	.short	0x0005
        /*0012*/ 	.short	0x0028
        /*0014*/ 	.byte	0x00, 0xf5, 0x21, 0x00


	//----- nvinfo : EIATTR_KPARAM_INFO
	.align		4
.L_99:
        /*0018*/ 	.byte	0x04, 0x17
        /*001a*/ 	.short	(.L_101 - .L_100)
.L_100:
        /*001c*/ 	.word	0x00000000
        /*0020*/ 	.short	0x0004
        /*0022*/ 	.short	0x0020
        /*0024*/ 	.byte	0x00, 0xf5, 0x21, 0x00


	//----- nvinfo : EIATTR_KPARAM_INFO
	.align		4
.L_101:
        /*0028*/ 	.byte	0x04, 0x17
        /*002a*/ 	.short	(.L_103 - .L_102)
.L_102:
        /*002c*/ 	.word	0x00000000
        /*0030*/ 	.short	0x0003
        /*0032*/ 	.short	0x0018
        /*0034*/ 	.byte	0x00, 0xf5, 0x21, 0x00


	//----- nvinfo : EIATTR_KPARAM_INFO
	.align		4
.L_103:
        /*0038*/ 	.byte	0x04, 0x17
        /*003a*/ 	.short	(.L_105 - .L_104)
.L_104:
        /*003c*/ 	.word	0x00000000
        /*0040*/ 	.short	0x0002
        /*0042*/ 	.short	0x0010
        /*0044*/ 	.byte	0x00, 0xf5, 0x21, 0x00


	//----- nvinfo : EIATTR_KPARAM_INFO
	.align		4
.L_105:
        /*0048*/ 	.byte	0x04, 0x17
        /*004a*/ 	.short	(.L_107 - .L_106)
.L_106:
        /*004c*/ 	.word	0x00000000
        /*0050*/ 	.short	0x0001
        /*0052*/ 	.short	0x0008
        /*0054*/ 	.byte	0x00, 0xf5, 0x21, 0x00


	//----- nvinfo : EIATTR_KPARAM_INFO
	.align		4
.L_107:
        /*0058*/ 	.byte	0x04, 0x17
        /*005a*/ 	.short	(.L_109 - .L_108)
.L_108:
        /*005c*/ 	.word	0x00000000
        /*0060*/ 	.short	0x0000
        /*0062*/ 	.short	0x0000
        /*0064*/ 	.byte	0x00, 0xf0, 0x11, 0x00


	//----- nvinfo : EIATTR_SPARSE_MMA_MASK
	.align		4
.L_109:
        /*0068*/ 	.byte	0x03, 0x50
        /*006a*/ 	.short	0x0000


	//----- nvinfo : EIATTR_MAXREG_COUNT
	.align		4
        /*006c*/ 	.byte	0x03, 0x1b
        /*006e*/ 	.short	0x00ff


	//----- nvinfo : EIATTR_MERCURY_ISA_VERSION
	.align		4
        /*0070*/ 	.byte	0x03, 0x5f
        /*0072*/ 	.short	0x0101


	//----- nvinfo : EIATTR_VRC_CTA_INIT_COUNT
	.align		4
        /*0074*/ 	.byte	0x02, 0x4a
	.zero		1
	.zero		1


	//----- nvinfo : EIATTR_EXIT_INSTR_OFFSETS
	.align		4
        /*0078*/ 	.byte	0x04, 0x1c
        /*007a*/ 	.short	(.L_111 - .L_110)


	//   ....[0]....
.L_110:
        /*007c*/ 	.word	0x00000010


	//----- nvinfo : EIATTR_CBANK_PARAM_SIZE
	.align		4
.L_111:
        /*0080*/ 	.byte	0x03, 0x19
        /*0082*/ 	.short	0x0030


	//----- nvinfo : EIATTR_PARAM_CBANK
	.align		4
        /*0084*/ 	.byte	0x04, 0x0a
        /*0086*/ 	.short	(.L_113 - .L_112)
	.align		4
.L_112:
        /*0088*/ 	.word	index@(.nv.constant0._Z22vector_multiply_unrolliPKiS0_PKfS2_Pf)
        /*008c*/ 	.short	0x0380
        /*008e*/ 	.short	0x0030


	//----- nvinfo : EIATTR_SW_WAR
	.align		4
.L_113:
        /*0090*/ 	.byte	0x04, 0x36
        /*0092*/ 	.short	(.L_115 - .L_114)
.L_114:
        /*0094*/ 	.word	0x00000008
.L_115:


//--------------------- .nv.info._Z22vector_multiply_unoptiiPKiS0_PKfS2_Pf --------------------------
	.section	.nv.info._Z22vector_multiply_unoptiiPKiS0_PKfS2_Pf,"",@"SHT_CUDA_INFO"
	.sectionflags	@""
	.align	4


	//----- nvinfo : EIATTR_CUDA_API_VERSION
	.align		4
        /*0000*/ 	.byte	0x04, 0x37
        /*0002*/ 	.short	(.L_117 - .L_116)
.L_116:
        /*0004*/ 	.word	0x00000082


	//----- nvinfo : EIATTR_KPARAM_INFO
	.align		4
.L_117:
        /*0008*/ 	.byte	0x04, 0x17
        /*000a*/ 	.short	(.L_119 - .L_118)
.L_118:
        /*000c*/ 	.word	0x00000000
        /*0010*/ 	.short	0x0005
        /*0012*/ 	.short	0x0028
        /*0014*/ 	.byte	0x00, 0xf5, 0x21, 0x00


	//----- nvinfo : EIATTR_KPARAM_INFO
	.align		4
.L_119:
        /*0018*/ 	.byte	0x04, 0x17
        /*001a*/ 	.short	(.L_121 - .L_120)
.L_120:
        /*001c*/ 	.word	0x00000000
        /*0020*/ 	.short	0x0004
        /*0022*/ 	.short	0x0020
        /*0024*/ 	.byte	0x00, 0xf5, 0x21, 0x00


	//----- nvinfo : EIATTR_KPARAM_INFO
	.align		4
.L_121:
        /*0028*/ 	.byte	0x04, 0x17
        /*002a*/ 	.short	(.L_123 - .L_122)
.L_122:
        /*002c*/ 	.word	0x00000000
        /*0030*/ 	.short	0x0003
        /*0032*/ 	.short	0x0018
        /*0034*/ 	.byte	0x00, 0xf5, 0x21, 0x00


	//----- nvinfo : EIATTR_KPARAM_INFO
	.align		4
.L_123:
        /*0038*/ 	.byte	0x04, 0x17
        /*003a*/ 	.short	(.L_125 - .L_124)
.L_124:
        /*003c*/ 	.word	0x00000000
        /*0040*/ 	.short	0x0002
        /*0042*/ 	.short	0x0010
        /*0044*/ 	.byte	0x00, 0xf5, 0x21, 0x00


	//----- nvinfo : EIATTR_KPARAM_INFO
	.align		4
.L_125:
        /*0048*/ 	.byte	0x04, 0x17
        /*004a*/ 	.short	(.L_127 - .L_126)
.L_126:
        /*004c*/ 	.word	0x00000000
        /*0050*/ 	.short	0x0001
        /*0052*/ 	.short	0x0008
        /*0054*/ 	.byte	0x00, 0xf5, 0x21, 0x00


	//----- nvinfo : EIATTR_KPARAM_INFO
	.align		4
.L_127:
        /*0058*/ 	.byte	0x04, 0x17
        /*005a*/ 	.short	(.L_129 - .L_128)
.L_128:
        /*005c*/ 	.word	0x00000000
        /*0060*/ 	.short	0x0000
        /*0062*/ 	.short	0x0000
        /*0064*/ 	.byte	0x00, 0xf0, 0x11, 0x00


	//----- nvinfo : EIATTR_SPARSE_MMA_MASK
	.align		4
.L_129:
        /*0068*/ 	.byte	0x03, 0x50
        /*006a*/ 	.short	0x0000


	//----- nvinfo : EIATTR_MAXREG_COUNT
	.align		4
        /*006c*/ 	.byte	0x03, 0x1b
        /*006e*/ 	.short	0x00ff


	//----- nvinfo : EIATTR_MERCURY_ISA_VERSION
	.align		4
        /*0070*/ 	.byte	0x03, 0x5f
        /*0072*/ 	.short	0x0101


	//----- nvinfo : EIATTR_VRC_CTA_INIT_COUNT
	.align		4
        /*0074*/ 	.byte	0x02, 0x4a
	.zero		1
	.zero		1


	//----- nvinfo : EIATTR_EXIT_INSTR_OFFSETS
	.align		4
        /*0078*/ 	.byte	0x04, 0x1c
        /*007a*/ 	.short	(.L_131 - .L_130)


	//   ....[0]....
.L_130:
        /*007c*/ 	.word	0x00000e70


	//----- nvinfo : EIATTR_CRS_STACK_SIZE
	.align		4
.L_131:
        /*0080*/ 	.byte	0x04, 0x1e
        /*0082*/ 	.short	(.L_133 - .L_132)
.L_132:
        /*0084*/ 	.word	0x00000000


	//----- nvinfo : EIATTR_CBANK_PARAM_SIZE
	.align		4
.L_133:
        /*0088*/ 	.byte	0x03, 0x19
        /*008a*/ 	.short	0x0030


	//----- nvinfo : EIATTR_PARAM_CBANK
	.align		4
        /*008c*/ 	.byte	0x04, 0x0a
        /*008e*/ 	.short	(.L_135 - .L_134)
	.align		4
.L_134:
        /*0090*/ 	.word	index@(.nv.constant0._Z22vector_multiply_unoptiiPKiS0_PKfS2_Pf)
        /*0094*/ 	.short	0x0380
        /*0096*/ 	.short	0x0030


	//----- nvinfo : EIATTR_SW_WAR
	.align		4
.L_135:
        /*0098*/ 	.byte	0x04, 0x36
        /*009a*/ 	.short	(.L_137 - .L_136)
.L_136:
        /*009c*/ 	.word	0x00000008
.L_137:


//--------------------- .nv.callgraph             --------------------------
	.section	.nv.callgraph,"",@"SHT_CUDA_CALLGRAPH"
	.align	4
	.sectionentsize	8
	.align		4
        /*0000*/ 	.word	0x00000000
	.align		4
        /*0004*/ 	.word	0xffffffff
	.align		4
        /*0008*/ 	.word	0x00000000
	.align		4
        /*000c*/ 	.word	0xfffffffe
	.align		4
        /*0010*/ 	.word	0x00000000
	.align		4
        /*0014*/ 	.word	0xfffffffd
	.align		4
        /*0018*/ 	.word	0x00000000
	.align		4
        /*001c*/ 	.word	0xfffffffc


//--------------------- .text._Z31vector_multiply_stride_prefetchiPKiS0_PKfS2_Pf --------------------------
	.section	.text._Z31vector_multiply_stride_prefetchiPKiS0_PKfS2_Pf,"ax",@progbits
	.align	128
        .global         _Z31vector_multiply_stride_prefetchiPKiS0_PKfS2_Pf
        .type           _Z31vector_multiply_stride_prefetchiPKiS0_PKfS2_Pf,@function
        .size           _Z31vector_multiply_stride_prefetchiPKiS0_PKfS2_Pf,(.L_x_51 - _Z31vector_multiply_stride_prefetchiPKiS0_PKfS2_Pf)
        .other          _Z31vector_multiply_stride_prefetchiPKiS0_PKfS2_Pf,@"STO_CUDA_ENTRY STV_DEFAULT"
_Z31vector_multiply_stride_prefetchiPKiS0_PKfS2_Pf:
.text._Z31vector_multiply_stride_prefetchiPKiS0_PKfS2_Pf:
[----:B------:R-:W-:Y:S01]  /*0000*/  LDC R1, c[0x0][0x37c] ;  /* 0x0000df00ff017b82 */ /* 0x000fe20000000800 */
[----:B------:R-:W0:Y:S07]  /*0010*/  S2R R0, SR_TID.X ;  /* 0x0000000000007919 */ /* 0x000e2e0000002100 */
[----:B------:R-:W0:Y:S01]  /*0020*/  S2UR UR6, SR_CTAID.X ;  /* 0x00000000000679c3 */ /* 0x000e220000002500 */
[----:B------:R-:W1:Y:S01]  /*0030*/  LDCU UR7, c[0x0][0x380] ;  /* 0x00007000ff0777ac */ /* 0x000e620008000800 */
[----:B------:R-:W-:Y:S01]  /*0040*/  BSSY.RECONVERGENT B1, `(.L_x_0) ;  /* 0x00000ed000017945 */ /* 0x000fe20003800200 */
[----:B------:R-:W2:Y:S05]  /*0050*/  LDCU.64 UR4, c[0x0][0x358] ;  /* 0x00006b00ff0477ac */ /* 0x000eaa0008000a00 */
[----:B------:R-:W0:Y:S02]  /*0060*/  LDC R3, c[0x0][0x360] ;  /* 0x0000d800ff037b82 */ /* 0x000e240000000800 */
[----:B0-----:R-:W-:-:S05]  /*0070*/  IMAD R0, R3, UR6, R0 ;  /* 0x0000000603007c24 */ /* 0x001fca000f8e0200 */
[----:B-1----:R-:W-:-:S13]  /*0080*/  ISETP.GE.AND P0, PT, R0, UR7, PT ;  /* 0x0000000700007c0c */ /* 0x002fda000bf06270 */
[----:B--2---:R-:W-:Y:S05]  /*0090*/  @P0 BRA `(.L_x_1) ;  /* 0x0000000c009c0947 */ /* 0x004fea0003800000 */
[----:B------:R-:W0:Y:S01]  /*00a0*/  LDC.64 R12, c[0x0][0x390] ;  /* 0x0000e400ff0c7b82 */ /* 0x000e220000000a00 */
[----:B------:R-:W1:Y:S07]  /*00b0*/  LDCU UR6, c[0x0][0x370] ;  /* 0x00006e00ff0677ac */ /* 0x000e6e0008000800 */
[----:B------:R-:W2:Y:S01]  /*00c0*/  LDC.64 R14, c[0x0][0x398] ;  /* 0x0000e600ff0e7b82 */ /* 0x000ea20000000a00 */
[----:B-1----:R-:W-:Y:S01]  /*00d0*/  IMAD R3, R3, UR6, RZ ;  /* 0x0000000603037c24 */ /* 0x002fe2000f8e02ff */
[----:B0-----:R-:W-:-:S04]  /*00e0*/  IADD3 R12, P1, PT, R12, 0x20, RZ ;  /* 0x000000200c0c7810 */ /* 0x001fc80007f3e0ff */
[----:B------:R-:W-:Y:S02]  /*00f0*/  IADD3.X R13, PT, PT, RZ, R13, RZ, P1, !PT ;  /* 0x0000000dff0d7210 */ /* 0x000fe40000ffe4ff */
[----:B--2---:R-:W-:-:S04]  /*0100*/  IADD3 R14, P0, PT, R14, 0x20, RZ ;  /* 0x000000200e0e7810 */ /* 0x004fc80007f1e0ff */
[----:B------:R-:W-:-:S09]  /*0110*/  IADD3.X R15, PT, PT, RZ, R15, RZ, P0, !PT ;  /* 0x0000000fff0f7210 */ /* 0x000fd200007fe4ff */
.L_x_11:
[----:B------:R-:W0:Y:S01]  /*0120*/  LDC.64 R4, c[0x0][0x388] ;  /* 0x0000e200ff047b82 */ /* 0x000e220000000a00 */
[----:B------:R-:W1:Y:S01]  /*0130*/  LDCU UR6, c[0x0][0x380] ;  /* 0x00007000ff0677ac */ /* 0x000e620008000800 */
[----:B0-----:R-:W-:-:S05]  /*0140*/  IMAD.WIDE R4, R0, 0x4, R4 ;  /* 0x0000000400047825 */ /* 0x001fca00078e0204 */
[----:B------:R-:W2:Y:S04]  /*0150*/  LDG.E R2, desc[UR4][R4.64] ;  /* 0x0000000404027981 */ /* 0x000ea8000c1e1900 */
[----:B------:R-:W2:Y:S01]  /*0160*/  LDG.E R7, desc[UR4][R4.64+0x4] ;  /* 0x0000040404077981 */ /* 0x000ea2000c1e1900 */
[----:B------:R-:W-:Y:S01]  /*0170*/  IADD3 R0, PT, PT, R3, R0, RZ ;  /* 0x0000000003007210 */ /* 0x000fe20007ffe0ff */
[----:B------:R-:W-:Y:S01]  /*0180*/  BSSY.RECONVERGENT B0, `(.L_x_2) ;  /* 0x00000d7000007945 */ /* 0x000fe20003800200 */
[----:B------:R-:W-:Y:S02]  /*0190*/  HFMA2 R6, -RZ, RZ, 0, 0 ;  /* 0x00000000ff067431 */ /* 0x000fe400000001ff */
[----:B-1----:R-:W-:Y:S02]  /*01a0*/  ISETP.GE.AND P0, PT, R0, UR6, PT ;  /* 0x0000000600007c0c */ /* 0x002fe4000bf06270 */
[----:B--2---:R-:W-:-:S13]  /*01b0*/  ISETP.GE.AND P1, PT, R2, R7, PT ;  /* 0x000000070200720c */ /* 0x004fda0003f26270 */
[----:B------:R-:W-:Y:S05]  /*01c0*/  @P1 BRA `(.L_x_3) ;  /* 0x0000000c00481947 */ /* 0x000fea0003800000 */
[----:B------:R-:W-:Y:S01]  /*01d0*/  MOV R4, R2 ;  /* 0x0000000200047202 */ /* 0x000fe20000000f00 */
[----:B------:R-:W-:Y:S01]  /*01e0*/  BSSY.RECONVERGENT B2, `(.L_x_4) ;  /* 0x0000062000027945 */ /* 0x000fe20003800200 */
[----:B------:R-:W-:Y:S02]  /*01f0*/  MOV R6, RZ ;  /* 0x000000ff00067202 */ /* 0x000fe40000000f00 */
[CC--:B------:R-:W-:Y:S02]  /*0200*/  IADD3 R2, PT, PT, -R7.reuse, R4.reuse, RZ ;  /* 0x0000000407027210 */ /* 0x0c0fe40007ffe1ff */
[----:B------:R-:W-:Y:S02]  /*0210*/  IADD3 R5, PT, PT, R7, -R4, RZ ;  /* 0x8000000407057210 */ /* 0x000fe40007ffe0ff */
[----:B------:R-:W-:Y:S02]  /*0220*/  ISETP.GT.U32.AND P2, PT, R2, -0x10, PT ;  /* 0xfffffff00200780c */ /* 0x000fe40003f44070 */
[----:B------:R-:W-:-:S04]  /*0230*/  LOP3.LUT R22, R5, 0xf, RZ, 0xc0, !PT ;  /* 0x0000000f05167812 */ /* 0x000fc800078ec0ff */
[----:B------:R-:W-:-:S07]  /*0240*/  ISETP.NE.AND P1, PT, R22, RZ, PT ;  /* 0x000000ff1600720c */ /* 0x000fce0003f25270 */
[----:B------:R-:W-:Y:S06]  /*0250*/  @P2 BRA `(.L_x_5) ;  /* 0x0000000400682947 */ /* 0x000fec0003800000 */
[----:B------:R-:W-:Y:S02]  /*0260*/  LOP3.LUT R23, R5, 0xfffffff0, RZ, 0xc0, !PT ;  /* 0xfffffff005177812 */ /* 0x000fe400078ec0ff */
[----:B------:R-:W-:Y:S02]  /*0270*/  MOV R6, RZ ;  /* 0x000000ff00067202 */ /* 0x000fe40000000f00 */
[----:B------:R-:W-:-:S07]  /*0280*/  IADD3 R23, PT, PT, -R23, RZ, RZ ;  /* 0x000000ff17177210 */ /* 0x000fce0007ffe1ff */
.L_x_6:
[C---:B------:R-:W-:Y:S01]  /*0290*/  IMAD.WIDE R8, R4.reuse, 0x4, R12 ;  /* 0x0000000404087825 */ /* 0x040fe200078e020c */
[----:B------:R-:W0:Y:S04]  /*02a0*/  LDC.64 R10, c[0x0][0x3a0] ;  /* 0x0000e800ff0a7b82 */ /* 0x000e280000000a00 */
[----:B------:R-:W0:Y:S04]  /*02b0*/  LDG.E R21, desc[UR4][R8.64+-0x20] ;  /* 0xffffe00408157981 */ /* 0x000e28000c1e1900 */
[----:B------:R-:W2:Y:S04]  /*02c0*/  LDG.E R19, desc[UR4][R8.64+-0x1c] ;  /* 0xffffe40408137981 */ /* 0x000ea8000c1e1900 */
[----:B------:R-:W3:Y:S01]  /*02d0*/  LDG.E R25, desc[UR4][R8.64+-0x18] ;  /* 0xffffe80408197981 */ /* 0x000ee2000c1e1900 */
[----:B------:R-:W-:-:S03]  /*02e0*/  IMAD.WIDE R16, R4, 0x4, R14 ;  /* 0x0000000404107825 */ /* 0x000fc600078e020e */
[----:B------:R-:W4:Y:S04]  /*02f0*/  LDG.E R26, desc[UR4][R8.64+-0x14] ;  /* 0xffffec04081a7981 */ /* 0x000f28000c1e1900 */
[----:B------:R-:W5:Y:S04]  /*0300*/  LDG.E R27, desc[UR4][R16.64+-0x20] ;  /* 0xffffe004101b7981 */ /* 0x000f68000c1e1900 */
[----:B------:R-:W4:Y:S04]  /*0310*/  LDG.E R28, desc[UR4][R16.64+-0x1c] ;  /* 0xffffe404101c7981 */ /* 0x000f28000c1e1900 */
[----:B------:R-:W4:Y:S04]  /*0320*/  LDG.E R29, desc[UR4][R8.64+-0x10] ;  /* 0xfffff004081d7981 */ /* 0x000f28000c1e1900 */
[----:B------:R-:W4:Y:S04]  /*0330*/  LDG.E R2, desc[UR4][R16.64+-0x18] ;  /* 0xffffe80410027981 */ /* 0x000f28000c1e1900 */
[----:B------:R-:W4:Y:S01]  /*0340*/  LDG.E R7, desc[UR4][R8.64+-0xc] ;  /* 0xfffff40408077981 */ /* 0x000f22000c1e1900 */
[----:B0-----:R-:W-:-:S04]  /*0350*/  IMAD.WIDE R20, R21, 0x4, R10 ;  /* 0x0000000415147825 */ /* 0x001fc800078e020a */
[--C-:B--2---:R-:W-:Y:S02]  /*0360*/  IMAD.WIDE R18, R19, 0x4, R10.reuse ;  /* 0x0000000413127825 */ /* 0x104fe400078e020a */
[----:B------:R-:W5:Y:S02]  /*0370*/  LDG.E R21, desc[UR4][R20.64] ;  /* 0x0000000414157981 */ /* 0x000f64000c1e1900 */
[----:B---3--:R-:W-:Y:S02]  /*0380*/  IMAD.WIDE R24, R25, 0x4, R10 ;  /* 0x0000000419187825 */ /* 0x008fe400078e020a */
[----:B------:R-:W4:Y:S04]  /*0390*/  LDG.E R18, desc[UR4][R18.64] ;  /* 0x0000000412127981 */ /* 0x000f28000c1e1900 */
[----:B------:R-:W2:Y:S04]  /*03a0*/  LDG.E R25, desc[UR4][R24.64] ;  /* 0x0000000418197981 */ /* 0x000ea8000c1e1900 */
[----:B------:R-:W3:Y:S01]  /*03b0*/  LDG.E R24, desc[UR4][R16.64+-0x10] ;  /* 0xfffff00410187981 */ /* 0x000ee2000c1e1900 */
[----:B-----5:R-:W-:-:S04]  /*03c0*/  FFMA R27, R27, R21, R6 ;  /* 0x000000151b1b7223 */ /* 0x020fc80000000006 */
[----:B----4-:R-:W-:Y:S01]  /*03d0*/  FFMA R21, R28, R18, R27 ;  /* 0x000000121c157223 */ /* 0x010fe2000000001b */
[----:B------:R-:W-:-:S04]  /*03e0*/  IMAD.WIDE R26, R26, 0x4, R10 ;  /* 0x000000041a1a7825 */ /* 0x000fc800078e020a */
[----:B------:R-:W-:-:S04]  /*03f0*/  IMAD.WIDE R18, R29, 0x4, R10 ;  /* 0x000000041d127825 */ /* 0x000fc800078e020a */
[----:B--2---:R-:W-:Y:S01]  /*0400*/  FFMA R20, R2, R25, R21 ;  /* 0x0000001902147223 */ /* 0x004fe20000000015 */
[----:B------:R-:W2:Y:S01]  /*0410*/  LDG.E R26, desc[UR4][R26.64] ;  /* 0x000000041a1a7981 */ /* 0x000ea2000c1e1900 */
[----:B------:R-:W-:-:S03]  /*0420*/  IMAD.WIDE R6, R7, 0x4, R10 ;  /* 0x0000000407067825 */ /* 0x000fc600078e020a */
[----:B------:R-:W4:Y:S04]  /*0430*/  LDG.E R21, desc[UR4][R8.64+-0x8] ;  /* 0xfffff80408157981 */ /* 0x000f28000c1e1900 */
[----:B------:R-:W3:Y:S04]  /*0440*/  LDG.E R19, desc[UR4][R18.64] ;  /* 0x0000000412137981 */ /* 0x000ee8000c1e1900 */
[----:B------:R-:W2:Y:S04]  /*0450*/  LDG.E R27, desc[UR4][R16.64+-0x14] ;  /* 0xffffec04101b7981 */ /* 0x000ea8000c1e1900 */
[----:B------:R-:W5:Y:S04]  /*0460*/  LDG.E R25, desc[UR4][R8.64+-0x4] ;  /* 0xfffffc0408197981 */ /* 0x000f68000c1e1900 */
[----:B------:R-:W5:Y:S04]  /*0470*/  LDG.E R6, desc[UR4][R6.64] ;  /* 0x0000000406067981 */ /* 0x000f68000c1e1900 */
[----:B------:R-:W5:Y:S04]  /*0480*/  LDG.E R29, desc[UR4][R16.64+-0xc] ;  /* 0xfffff404101d7981 */ /* 0x000f68000c1e1900 */
[----:B------:R-:W5:Y:S04]  /*0490*/  LDG.E R2, desc[UR4][R8.64] ;  /* 0x0000000408027981 */ /* 0x000f68000c1e1900 */
[----:B------:R-:W5:Y:S01]  /*04a0*/  LDG.E R7, desc[UR4][R16.64+-0x4] ;  /* 0xfffffc0410077981 */ /* 0x000f62000c1e1900 */
[----:B--2---:R-:W-:Y:S01]  /*04b0*/  FFMA R28, R27, R26, R20 ;  /* 0x0000001a1b1c7223 */ /* 0x004fe20000000014 */
[----:B----4-:R-:W-:-:S02]  /*04c0*/  IMAD.WIDE R20, R21, 0x4, R10 ;  /* 0x0000000415147825 */ /* 0x010fc400078e020a */
[----:B------:R-:W2:Y:S02]  /*04d0*/  LDG.E R27, desc[UR4][R8.64+0x4] ;  /* 0x00000404081b7981 */ /* 0x000ea4000c1e1900 */
[----:B---3--:R-:W-:Y:S01]  /*04e0*/  FFMA R28, R24, R19, R28 ;  /* 0x00000013181c7223 */ /* 0x008fe2000000001c */
[----:B-----5:R-:W-:Y:S01]  /*04f0*/  IMAD.WIDE R24, R25, 0x4, R10 ;  /* 0x0000000419187825 */ /* 0x020fe200078e020a */
[----:B------:R-:W3:Y:S04]  /*0500*/  LDG.E R19, desc[UR4][R16.64+-0x8] ;  /* 0xfffff80410137981 */ /* 0x000ee8000c1e1900 */
[----:B------:R-:W3:Y:S01]  /*0510*/  LDG.E R20, desc[UR4][R20.64] ;  /* 0x0000000414147981 */ /* 0x000ee2000c1e1900 */
[----:B------:R-:W-:-:S03]  /*0520*/  FFMA R18, R29, R6, R28 ;  /* 0x000000061d127223 */ /* 0x000fc6000000001c */
[----:B------:R-:W4:Y:S01]  /*0530*/  LDG.E R24, desc[UR4][R24.64] ;  /* 0x0000000418187981 */ /* 0x000f22000c1e1900 */
[----:B------:R-:W-:-:S03]  /*0540*/  IMAD.WIDE R28, R2, 0x4, R10 ;  /* 0x00000004021c7825 */ /* 0x000fc600078e020a */
[----:B------:R-:W5:Y:S04]  /*0550*/  LDG.E R6, desc[UR4][R8.64+0x8] ;  /* 0x0000080408067981 */ /* 0x000f68000c1e1900 */
[----:B------:R-:W5:Y:S04]  /*0560*/  LDG.E R28, desc[UR4][R28.64] ;  /* 0x000000041c1c7981 */ /* 0x000f68000c1e1900 */
[----:B------:R-:W5:Y:S04]  /*0570*/  LDG.E R21, desc[UR4][R16.64] ;  /* 0x0000000410157981 */ /* 0x000f68000c1e1900 */
[----:B------:R-:W5:Y:S04]  /*0580*/  LDG.E R25, desc[UR4][R8.64+0x14] ;  /* 0x0000140408197981 */ /* 0x000f68000c1e1900 */
[----:B------:R-:W5:Y:S01]  /*0590*/  LDG.E R29, desc[UR4][R8.64+0x18] ;  /* 0x00001804081d7981 */ /* 0x000f62000c1e1900 */
[----:B--2---:R-:W-:-:S06]  /*05a0*/  IMAD.WIDE R26, R27, 0x4, R10 ;  /* 0x000000041b1a7825 */ /* 0x004fcc00078e020a */
[----:B------:R-:W2:Y:S01]  /*05b0*/  LDG.E R27, desc[UR4][R26.64] ;  /* 0x000000041a1b7981 */ /* 0x000ea2000c1e1900 */
[----:B---3--:R-:W-:-:S03]  /*05c0*/  FFMA R18, R19, R20, R18 ;  /* 0x0000001413127223 */ /* 0x008fc60000000012 */
[----:B------:R-:W3:Y:S01]  /*05d0*/  LDG.E R19, desc[UR4][R8.64+0x10] ;  /* 0x0000100408137981 */ /* 0x000ee2000c1e1900 */
[----:B----4-:R-:W-:-:S03]  /*05e0*/  FFMA R2, R7, R24, R18 ;  /* 0x0000001807027223 */ /* 0x010fc60000000012 */
[----:B------:R-:W4:Y:S04]  /*05f0*/  LDG.E R7, desc[UR4][R8.64+0xc] ;  /* 0x00000c0408077981 */ /* 0x000f28000c1e1900 */
[----:B------:R-:W2:Y:S04]  /*0600*/  LDG.E R18, desc[UR4][R16.64+0x4] ;  /* 0x0000040410127981 */ /* 0x000ea8000c1e1900 */
[----:B------:R-:W3:Y:S01]  /*0610*/  LDG.E R24, desc[UR4][R16.64+0x8] ;  /* 0x0000080410187981 */ /* 0x000ee2000c1e1900 */
[----:B-----5:R-:W-:Y:S01]  /*0620*/  FFMA R2, R21, R28, R2 ;  /* 0x0000001c15027223 */ /* 0x020fe20000000002 */
[----:B------:R-:W-:-:S02]  /*0630*/  IMAD.WIDE R20, R6, 0x4, R10 ;  /* 0x0000000406147825 */ /* 0x000fc400078e020a */
[----:B------:R-:W5:Y:S04]  /*0640*/  LDG.E R28, desc[UR4][R8.64+0x1c] ;  /* 0x00001c04081c7981 */ /* 0x000f68000c1e1900 */
[----:B------:R-:W5:Y:S04]  /*0650*/  LDG.E R26, desc[UR4][R16.64+0x10] ;  /* 0x00001004101a7981 */ /* 0x000f68000c1e1900 */
[----:B------:R-:W5:Y:S04]  /*0660*/  LDG.E R20, desc[UR4][R20.64] ;  /* 0x0000000414147981 */ /* 0x000f68000c1e1900 */
[----:B------:R-:W5:Y:S04]  /*0670*/  LDG.E R8, desc[UR4][R16.64+0x14] ;  /* 0x0000140410087981 */ /* 0x000f68000c1e1900 */
[----:B------:R-:W5:Y:S01]  /*0680*/  LDG.E R9, desc[UR4][R16.64+0x1c] ;  /* 0x00001c0410097981 */ /* 0x000f62000c1e1900 */
[----:B----4-:R-:W-:-:S04]  /*0690*/  IMAD.WIDE R6, R7, 0x4, R10 ;  /* 0x0000000407067825 */ /* 0x010fc800078e020a */
[----:B--2---:R-:W-:Y:S01]  /*06a0*/  FFMA R27, R18, R27, R2 ;  /* 0x0000001b121b7223 */ /* 0x004fe20000000002 */
[----:B---3--:R-:W-:Y:S01]  /*06b0*/  IMAD.WIDE R18, R19, 0x4, R10 ;  /* 0x0000000413127825 */ /* 0x008fe200078e020a */
[----:B------:R-:W2:Y:S04]  /*06c0*/  LDG.E R7, desc[UR4][R6.64] ;  /* 0x0000000406077981 */ /* 0x000ea8000c1e1900 */
[----:B------:R-:W2:Y:S04]  /*06d0*/  LDG.E R2, desc[UR4][R16.64+0xc] ;  /* 0x00000c0410027981 */ /* 0x000ea8000c1e1900 */
[----:B------:R-:W3:Y:S04]  /*06e0*/  LDG.E R19, desc[UR4][R18.64] ;  /* 0x0000000412137981 */ /* 0x000ee8000c1e1900 */
[----:B------:R-:W4:Y:S01]  /*06f0*/  LDG.E R6, desc[UR4][R16.64+0x18] ;  /* 0x0000180410067981 */ /* 0x000f22000c1e1900 */
[----:B-----5:R-:W-:Y:S01]  /*0700*/  FFMA R27, R24, R20, R27 ;  /* 0x00000014181b7223 */ /* 0x020fe2000000001b */
[----:B------:R-:W-:-:S04]  /*0710*/  IMAD.WIDE R20, R25, 0x4, R10 ;  /* 0x0000000419147825 */ /* 0x000fc800078e020a */
[--C-:B------:R-:W-:Y:S02]  /*0720*/  IMAD.WIDE R24, R29, 0x4, R10.reuse ;  /* 0x000000041d187825 */ /* 0x100fe400078e020a */
[----:B------:R-:W5:Y:S02]  /*0730*/  LDG.E R21, desc[UR4][R20.64] ;  /* 0x0000000414157981 */ /* 0x000f64000c1e1900 */
[----:B------:R-:W-:Y:S02]  /*0740*/  IMAD.WIDE R28, R28, 0x4, R10 ;  /* 0x000000041c1c7825 */ /* 0x000fe400078e020a */
[----:B------:R-:W4:Y:S04]  /*0750*/  LDG.E R24, desc[UR4][R24.64] ;  /* 0x0000000418187981 */ /* 0x000f28000c1e1900 */
[----:B------:R-:W4:Y:S01]  /*0760*/  LDG.E R28, desc[UR4][R28.64] ;  /* 0x000000041c1c7981 */ /* 0x000f22000c1e1900 */
[----:B------:R-:W-:-:S04]  /*0770*/  IADD3 R23, PT, PT, R23, 0x10, RZ ;  /* 0x0000001017177810 */ /* 0x000fc80007ffe0ff */
[----:B------:R-:W-:Y:S02]  /*0780*/  ISETP.NE.AND P2, PT, R23, RZ, PT ;  /* 0x000000ff1700720c */ /* 0x000fe40003f45270 */
[----:B------:R-:W-:Y:S01]  /*0790*/  IADD3 R4, PT, PT, R4, 0x10, RZ ;  /* 0x0000001004047810 */ /* 0x000fe20007ffe0ff */
[----:B--2---:R-:W-:-:S04]  /*07a0*/  FFMA R7, R2, R7, R27 ;  /* 0x0000000702077223 */ /* 0x004fc8000000001b */
[----:B---3--:R-:W-:-:S04]  /*07b0*/  FFMA R7, R26, R19, R7 ;  /* 0x000000131a077223 */ /* 0x008fc80000000007 */
[----:B-----5:R-:W-:-:S04]  /*07c0*/  FFMA R7, R8, R21, R7 ;  /* 0x0000001508077223 */ /* 0x020fc80000000007 */
[----:B----4-:R-:W-:-:S04]  /*07d0*/  FFMA R6, R6, R24, R7 ;  /* 0x0000001806067223 */ /* 0x010fc80000000007 */
[----:B------:R-:W-:Y:S01]  /*07e0*/  FFMA R6, R9, R28, R6 ;  /* 0x0000001c09067223 */ /* 0x000fe20000000006 */
[----:B------:R-:W-:Y:S06]  /*07f0*/  @P2 BRA `(.L_x_6) ;  /* 0xfffffff800a42947 */ /* 0x000fec000383ffff */
.L_x_5:
[----:B------:R-:W-:Y:S05]  /*0800*/  BSYNC.RECONVERGENT B2 ;  /* 0x0000000000027941 */ /* 0x000fea0003800200 */
.L_x_4:
[----:B------:R-:W-:Y:S05]  /*0810*/  @!P1 BRA `(.L_x_3) ;  /* 0x0000000400b49947 */ /* 0x000fea0003800000 */
[----:B------:R-:W-:Y:S01]  /*0820*/  ISETP.GE.U32.AND P1, PT, R22, 0x8, PT ;  /* 0x000000081600780c */ /* 0x000fe20003f26070 */
[----:B------:R-:W-:Y:S01]  /*0830*/  BSSY.RECONVERGENT B2, `(.L_x_7) ;  /* 0x0000032000027945 */ /* 0x000fe20003800200 */
[----:B------:R-:W-:-:S04]  /*0840*/  LOP3.LUT R2, R5, 0x7, RZ, 0xc0, !PT ;  /* 0x0000000705027812 */ /* 0x000fc800078ec0ff */
[----:B------:R-:W-:-:S07]  /*0850*/  ISETP.NE.AND P2, PT, R2, RZ, PT ;  /* 0x000000ff0200720c */ /* 0x000fce0003f45270 */
[----:B------:R-:W-:Y:S06]  /*0860*/  @!P1 BRA `(.L_x_8) ;  /* 0x0000000000b89947 */ /* 0x000fec0003800000 */
[----:B------:R-:W0:Y:S08]  /*0870*/  LDC.64 R20, c[0x0][0x390] ;  /* 0x0000e400ff147b82 */ /* 0x000e300000000a00 */
[----:B------:R-:W1:Y:S08]  /*0880*/  LDC.64 R16, c[0x0][0x3a0] ;  /* 0x0000e800ff107b82 */ /* 0x000e700000000a00 */
[----:B------:R-:W2:Y:S01]  /*0890*/  LDC.64 R26, c[0x0][0x398] ;  /* 0x0000e600ff1a7b82 */ /* 0x000ea20000000a00 */
[----:B0-----:R-:W-:-:S05]  /*08a0*/  IMAD.WIDE R20, R4, 0x4, R20 ;  /* 0x0000000404147825 */ /* 0x001fca00078e0214 */
[----:B------:R-:W1:Y:S04]  /*08b0*/  LDG.E R11, desc[UR4][R20.64] ;  /* 0x00000004140b7981 */ /* 0x000e68000c1e1900 */
[----:B------:R-:W3:Y:S04]  /*08c0*/  LDG.E R9, desc[UR4][R20.64+0x4] ;  /* 0x0000040414097981 */ /* 0x000ee8000c1e1900 */
[----:B------:R-:W4:Y:S01]  /*08d0*/  LDG.E R22, desc[UR4][R20.64+0x8] ;  /* 0x0000080414167981 */ /* 0x000f22000c1e1900 */
[----:B--2---:R-:W-:-:S03]  /*08e0*/  IMAD.WIDE R26, R4, 0x4, R26 ;  /* 0x00000004041a7825 */ /* 0x004fc600078e021a */
[----:B------:R-:W2:Y:S04]  /*08f0*/  LDG.E R18, desc[UR4][R20.64+0xc] ;  /* 0x00000c0414127981 */ /* 0x000ea8000c1e1900 */
[----:B------:R-:W5:Y:S04]  /*0900*/  LDG.E R7, desc[UR4][R26.64] ;  /* 0x000000041a077981 */ /* 0x000f68000c1e1900 */
[----:B------:R-:W2:Y:S04]  /*0910*/  LDG.E R24, desc[UR4][R26.64+0x4] ;  /* 0x000004041a187981 */ /* 0x000ea8000c1e1900 */
[----:B------:R-:W5:Y:S04]  /*0920*/  LDG.E R23, desc[UR4][R20.64+0x10] ;  /* 0x0000100414177981 */ /* 0x000f68000c1e1900 */
[----:B------:R-:W2:Y:S04]  /*0930*/  LDG.E R25, desc[UR4][R20.64+0x14] ;  /* 0x0000140414197981 */ /* 0x000ea8000c1e1900 */
[----:B------:R-:W2:Y:S04]  /*0940*/  LDG.E R19, desc[UR4][R20.64+0x18] ;  /* 0x0000180414137981 */ /* 0x000ea8000c1e1900 */
[----:B------:R4:W2:Y:S01]  /*0950*/  LDG.E R29, desc[UR4][R20.64+0x1c] ;  /* 0x00001c04141d7981 */ /* 0x0008a2000c1e1900 */
[----:B-1----:R-:W-:-:S04]  /*0960*/  IMAD.WIDE R10, R11, 0x4, R16 ;  /* 0x000000040b0a7825 */ /* 0x002fc800078e0210 */
[--C-:B---3--:R-:W-:Y:S02]  /*0970*/  IMAD.WIDE R8, R9, 0x4, R16.reuse ;  /* 0x0000000409087825 */ /* 0x108fe400078e0210 */
[----:B------:R-:W3:Y:S04]  /*0980*/  LDG.E R10, desc[UR4][R10.64] ;  /* 0x000000040a0a7981 */ /* 0x000ee8000c1e1900 */
[----:B------:R-:W2:Y:S01]  /*0990*/  LDG.E R9, desc[UR4][R8.64] ;  /* 0x0000000408097981 */ /* 0x000ea2000c1e1900 */
[----:B----4-:R-:W-:-:S03]  /*09a0*/  IMAD.WIDE R20, R22, 0x4, R16 ;  /* 0x0000000416147825 */ /* 0x010fc600078e0210 */
[----:B------:R-:W4:Y:S04]  /*09b0*/  LDG.E R11, desc[UR4][R26.64+0x18] ;  /* 0x000018041a0b7981 */ /* 0x000f28000c1e1900 */
[----:B------:R-:W4:Y:S01]  /*09c0*/  LDG.E R8, desc[UR4][R26.64+0xc] ;  /* 0x00000c041a087981 */ /* 0x000f22000c1e1900 */
[----:B-----5:R-:W-:-:S06]  /*09d0*/  IMAD.WIDE R22, R23, 0x4, R16 ;  /* 0x0000000417167825 */ /* 0x020fcc00078e0210 */
[----:B------:R-:W5:Y:S01]  /*09e0*/  LDG.E R22, desc[UR4][R22.64] ;  /* 0x0000000416167981 */ /* 0x000f62000c1e1900 */
[----:B---3--:R-:W-:-:S03]  /*09f0*/  FFMA R6, R7, R10, R6 ;  /* 0x0000000a07067223 */ /* 0x008fc60000000006 */
[----:B------:R-:W3:Y:S01]  /*0a00*/  LDG.E R7, desc[UR4][R26.64+0x8] ;  /* 0x000008041a077981 */ /* 0x000ee2000c1e1900 */
[----:B--2---:R-:W-:-:S03]  /*0a10*/  FFMA R6, R24, R9, R6 ;  /* 0x0000000918067223 */ /* 0x004fc60000000006 */
[----:B------:R-:W5:Y:S04]  /*0a20*/  LDG.E R9, desc[UR4][R26.64+0x10] ;  /* 0x000010041a097981 */ /* 0x000f68000c1e1900 */
[----:B------:R-:W2:Y:S04]  /*0a30*/  LDG.E R10, desc[UR4][R26.64+0x14] ;  /* 0x000014041a0a7981 */ /* 0x000ea8000c1e1900 */
[----:B------:R-:W2:Y:S01]  /*0a40*/  LDG.E R26, desc[UR4][R26.64+0x1c] ;  /* 0x00001c041a1a7981 */ /* 0x000ea2000c1e1900 */
[----:B------:R-:W-:-:S06]  /*0a50*/  IMAD.WIDE R24, R25, 0x4, R16 ;  /* 0x0000000419187825 */ /* 0x000fcc00078e0210 */
[----:B------:R-:W2:Y:S04]  /*0a60*/  LDG.E R25, desc[UR4][R24.64] ;  /* 0x0000000418197981 */ /* 0x000ea8000c1e1900 */
[----:B------:R0:W3:Y:S02]  /*0a70*/  LDG.E R27, desc[UR4][R20.64] ;  /* 0x00000004141b7981 */ /* 0x0000e4000c1e1900 */
[----:B0-----:R-:W-:-:S06]  /*0a80*/  IMAD.WIDE R20, R18, 0x4, R16 ;  /* 0x0000000412147825 */ /* 0x001fcc00078e0210 */
[----:B------:R-:W4:Y:S01]  /*0a90*/  LDG.E R21, desc[UR4][R20.64] ;  /* 0x0000000414157981 */ /* 0x000f22000c1e1900 */
[----:B------:R-:W-:-:S04]  /*0aa0*/  IMAD.WIDE R18, R19, 0x4, R16 ;  /* 0x0000000413127825 */ /* 0x000fc800078e0210 */
[----:B------:R-:W-:Y:S02]  /*0ab0*/  IMAD.WIDE R16, R29, 0x4, R16 ;  /* 0x000000041d107825 */ /* 0x000fe400078e0210 */
[----:B------:R-:W2:Y:S04]  /*0ac0*/  LDG.E R18, desc[UR4][R18.64] ;  /* 0x0000000412127981 */ /* 0x000ea8000c1e1900 */
[----:B------:R-:W2:Y:S01]  /*0ad0*/  LDG.E R16, desc[UR4][R16.64] ;  /* 0x0000000410107981 */ /* 0x000ea2000c1e1900 */
[----:B------:R-:W-:Y:S01]  /*0ae0*/  IADD3 R4, PT, PT, R4, 0x8, RZ ;  /* 0x0000000804047810 */ /* 0x000fe20007ffe0ff */
[----:B---3--:R-:W-:-:S04]  /*0af0*/  FFMA R7, R7, R27, R6 ;  /* 0x0000001b07077223 */ /* 0x008fc80000000006 */
[----:B----4-:R-:W-:-:S04]  /*0b00*/  FFMA R8, R8, R21, R7 ;  /* 0x0000001508087223 */ /* 0x010fc80000000007 */
[----:B-----5:R-:W-:-:S04]  /*0b10*/  FFMA R9, R9, R22, R8 ;  /* 0x0000001609097223 */ /* 0x020fc80000000008 */
[----:B--2---:R-:W-:-:S04]  /*0b20*/  FFMA R10, R10, R25, R9 ;  /* 0x000000190a0a7223 */ /* 0x004fc80000000009 */
[----:B------:R-:W-:-:S04]  /*0b30*/  FFMA R11, R11, R18, R10 ;  /* 0x000000120b0b7223 */ /* 0x000fc8000000000a */
[----:B------:R-:W-:-:S07]  /*0b40*/  FFMA R6, R26, R16, R11 ;  /* 0x000000101a067223 */ /* 0x000fce000000000b */
.L_x_8:
[----:B------:R-:W-:Y:S05]  /*0b50*/  BSYNC.RECONVERGENT B2 ;  /* 0x0000000000027941 */ /* 0x000fea0003800200 */
.L_x_7:
[----:B------:R-:W-:Y:S05]  /*0b60*/  @!P2 BRA `(.L_x_3) ;  /* 0x0000000000e0a947 */ /* 0x000fea0003800000 */
[----:B------:R-:W-:Y:S01]  /*0b70*/  ISETP.GE.U32.AND P1, PT, R2, 0x4, PT ;  /* 0x000000040200780c */ /* 0x000fe20003f26070 */
[----:B------:R-:W-:Y:S01]  /*0b80*/  BSSY.RECONVERGENT B2, `(.L_x_9) ;  /* 0x000001e000027945 */ /* 0x000fe20003800200 */
[----:B------:R-:W-:-:S04]  /*0b90*/  LOP3.LUT R5, R5, 0x3, RZ, 0xc0, !PT ;  /* 0x0000000305057812 */ /* 0x000fc800078ec0ff */
[----:B------:R-:W-:-:S07]  /*0ba0*/  ISETP.NE.AND P2, PT, R5, RZ, PT ;  /* 0x000000ff0500720c */ /* 0x000fce0003f45270 */
[----:B------:R-:W-:Y:S06]  /*0bb0*/  @!P1 BRA `(.L_x_10) ;  /* 0x0000000000689947 */ /* 0x000fec0003800000 */
[----:B------:R-:W0:Y:S08]  /*0bc0*/  LDC.64 R8, c[0x0][0x390] ;  /* 0x0000e400ff087b82 */ /* 0x000e300000000a00 */
[----:B------:R-:W1:Y:S01]  /*0bd0*/  LDC.64 R10, c[0x0][0x3a0] ;  /* 0x0000e800ff0a7b82 */ /* 0x000e620000000a00 */
[----:B0-----:R-:W-:-:S07]  /*0be0*/  IMAD.WIDE R22, R4, 0x4, R8 ;  /* 0x0000000404167825 */ /* 0x001fce00078e0208 */
[----:B------:R-:W0:Y:S01]  /*0bf0*/  LDC.64 R8, c[0x0][0x398] ;  /* 0x0000e600ff087b82 */ /* 0x000e220000000a00 */
[----:B------:R-:W1:Y:S04]  /*0c00*/  LDG.E R21, desc[UR4][R22.64] ;  /* 0x0000000416157981 */ /* 0x000e68000c1e1900 */
[----:B------:R-:W2:Y:S04]  /*0c10*/  LDG.E R17, desc[UR4][R22.64+0x4] ;  /* 0x0000040416117981 */ /* 0x000ea8000c1e1900 */
[----:B------:R-:W3:Y:S04]  /*0c20*/  LDG.E R19, desc[UR4][R22.64+0x8] ;  /* 0x0000080416137981 */ /* 0x000ee8000c1e1900 */
[----:B------:R-:W4:Y:S01]  /*0c30*/  LDG.E R7, desc[UR4][R22.64+0xc] ;  /* 0x00000c0416077981 */ /* 0x000f22000c1e1900 */
[----:B0-----:R-:W-:-:S05]  /*0c40*/  IMAD.WIDE R8, R4, 0x4, R8 ;  /* 0x0000000404087825 */ /* 0x001fca00078e0208 */
[----:B------:R-:W5:Y:S04]  /*0c50*/  LDG.E R25, desc[UR4][R8.64] ;  /* 0x0000000408197981 */ /* 0x000f68000c1e1900 */
[----:B------:R-:W5:Y:S04]  /*0c60*/  LDG.E R2, desc[UR4][R8.64+0x4] ;  /* 0x0000040408027981 */ /* 0x000f68000c1e1900 */
[----:B------:R-:W5:Y:S01]  /*0c70*/  LDG.E R23, desc[UR4][R8.64+0xc] ;  /* 0x00000c0408177981 */ /* 0x000f62000c1e1900 */
[----:B-1----:R-:W-:-:S04]  /*0c80*/  IMAD.WIDE R20, R21, 0x4, R10 ;  /* 0x0000000415147825 */ /* 0x002fc800078e020a */
[--C-:B--2---:R-:W-:Y:S02]  /*0c90*/  IMAD.WIDE R16, R17, 0x4, R10.reuse ;  /* 0x0000000411107825 */ /* 0x104fe400078e020a */
[----:B------:R-:W5:Y:S02]  /*0ca0*/  LDG.E R20, desc[UR4][R20.64] ;  /* 0x0000000414147981 */ /* 0x000f64000c1e1900 */
[--C-:B---3--:R-:W-:Y:S02]  /*0cb0*/  IMAD.WIDE R18, R19, 0x4, R10.reuse ;  /* 0x0000000413127825 */ /* 0x108fe400078e020a */
[----:B------:R-:W2:Y:S02]  /*0cc0*/  LDG.E R16, desc[UR4][R16.64] ;  /* 0x0000000410107981 */ /* 0x000ea4000c1e1900 */
[----:B----4-:R-:W-:Y:S02]  /*0cd0*/  IMAD.WIDE R10, R7, 0x4, R10 ;  /* 0x00000004070a7825 */ /* 0x010fe400078e020a */
[----:B------:R-:W3:Y:S04]  /*0ce0*/  LDG.E R18, desc[UR4][R18.64] ;  /* 0x0000000412127981 */ /* 0x000ee8000c1e1900 */
[----:B------:R-:W3:Y:S04]  /*0cf0*/  LDG.E R7, desc[UR4][R8.64+0x8] ;  /* 0x0000080408077981 */ /* 0x000ee8000c1e1900 */
[----:B------:R-:W4:Y:S01]  /*0d00*/  LDG.E R10, desc[UR4][R10.64] ;  /* 0x000000040a0a7981 */ /* 0x000f22000c1e1900 */
[----:B------:R-:W-:Y:S01]  /*0d10*/  IADD3 R4, PT, PT, R4, 0x4, RZ ;  /* 0x0000000404047810 */ /* 0x000fe20007ffe0ff */
[----:B-----5:R-:W-:-:S04]  /*0d20*/  FFMA R25, R25, R20, R6 ;  /* 0x0000001419197223 */ /* 0x020fc80000000006 */
[----:B--2---:R-:W-:-:S04]  /*0d30*/  FFMA R2, R2, R16, R25 ;  /* 0x0000001002027223 */ /* 0x004fc80000000019 */
[----:B---3--:R-:W-:-:S04]  /*0d40*/  FFMA R2, R7, R18, R2 ;  /* 0x0000001207027223 */ /* 0x008fc80000000002 */
[----:B----4-:R-:W-:-:S07]  /*0d50*/  FFMA R6, R23, R10, R2 ;  /* 0x0000000a17067223 */ /* 0x010fce0000000002 */
.L_x_10:
[----:B------:R-:W-:Y:S05]  /*0d60*/  BSYNC.RECONVERGENT B2 ;  /* 0x0000000000027941 */ /* 0x000fea0003800200 */
.L_x_9:
[----:B------:R-:W-:Y:S05]  /*0d70*/  @!P2 BRA `(.L_x_3) ;  /* 0x00000000005ca947 */ /* 0x000fea0003800000 */
[----:B------:R-:W0:Y:S08]  /*0d80*/  LDC.64 R16, c[0x0][0x390] ;  /* 0x0000e400ff107b82 */ /* 0x000e300000000a00 */
[----:B------:R-:W1:Y:S08]  /*0d90*/  LDC.64 R8, c[0x0][0x3a0] ;  /* 0x0000e800ff087b82 */ /* 0x000e700000000a00 */
[----:B------:R-:W2:Y:S01]  /*0da0*/  LDC.64 R10, c[0x0][0x398] ;  /* 0x0000e600ff0a7b82 */ /* 0x000ea20000000a00 */
[----:B0-----:R-:W-:-:S05]  /*0db0*/  IMAD.WIDE R16, R4, 0x4, R16 ;  /* 0x0000000404107825 */ /* 0x001fca00078e0210 */
[----:B------:R-:W1:Y:S01]  /*0dc0*/  LDG.E R19, desc[UR4][R16.64] ;  /* 0x0000000410137981 */ /* 0x000e62000c1e1900 */
[----:B--2---:R-:W-:-:S05]  /*0dd0*/  IMAD.WIDE R10, R4, 0x4, R10 ;  /* 0x00000004040a7825 */ /* 0x004fca00078e020a */
[----:B------:R-:W2:Y:S01]  /*0de0*/  LDG.E R7, desc[UR4][R10.64] ;  /* 0x000000040a077981 */ /* 0x000ea2000c1e1900 */
[----:B-1----:R-:W-:-:S06]  /*0df0*/  IMAD.WIDE R18, R19, 0x4, R8 ;  /* 0x0000000413127825 */ /* 0x002fcc00078e0208 */
[----:B------:R-:W2:Y:S01]  /*0e00*/  LDG.E R18, desc[UR4][R18.64] ;  /* 0x0000000412127981 */ /* 0x000ea2000c1e1900 */
[----:B------:R-:W-:Y:S01]  /*0e10*/  ISETP.NE.AND P1, PT, R5, 0x1, PT ;  /* 0x000000010500780c */ /* 0x000fe20003f25270 */
[----:B--2---:R-:W-:-:S12]  /*0e20*/  FFMA R6, R7, R18, R6 ;  /* 0x0000001207067223 */ /* 0x004fd80000000006 */
[----:B------:R-:W-:Y:S05]  /*0e30*/  @!P1 BRA `(.L_x_3) ;  /* 0x00000000002c9947 */ /* 0x000fea0003800000 */
[----:B------:R-:W-:Y:S01]  /*0e40*/  ISETP.NE.AND P1, PT, R5, 0x2, PT ;  /* 0x000000020500780c */ /* 0x000fe20003f25270 */
[----:B------:R-:W2:Y:S04]  /*0e50*/  LDG.E R7, desc[UR4][R10.64+0x4] ;  /* 0x000004040a077981 */ /* 0x000ea8000c1e1900 */
[----:B------:R-:W3:Y:S08]  /*0e60*/  LDG.E R5, desc[UR4][R16.64+0x4] ;  /* 0x0000040410057981 */ /* 0x000ef0000c1e1900 */
[----:B------:R-:W4:Y:S01]  /*0e70*/  @P1 LDG.E R19, desc[UR4][R16.64+0x8] ;  /* 0x0000080410131981 */ /* 0x000f22000c1e1900 */
[----:B---3--:R-:W-:-:S06]  /*0e80*/  IMAD.WIDE R4, R5, 0x4, R8 ;  /* 0x0000000405047825 */ /* 0x008fcc00078e0208 */
[----:B------:R-:W2:Y:S01]  /*0e90*/  LDG.E R4, desc[UR4][R4.64] ;  /* 0x0000000404047981 */ /* 0x000ea2000c1e1900 */
[----:B----4-:R-:W-:-:S03]  /*0ea0*/  @P1 IMAD.WIDE R8, R19, 0x4, R8 ;  /* 0x0000000413081825 */ /* 0x010fc600078e0208 */
[----:B------:R-:W3:Y:S04]  /*0eb0*/  @P1 LDG.E R19, desc[UR4][R10.64+0x8] ;  /* 0x000008040a131981 */ /* 0x000ee8000c1e1900 */
[----:B------:R-:W3:Y:S01]  /*0ec0*/  @P1 LDG.E R8, desc[UR4][R8.64] ;  /* 0x0000000408081981 */ /* 0x000ee2000c1e1900 */
[----:B--2---:R-:W-:-:S04]  /*0ed0*/  FFMA R6, R7, R4, R6 ;  /* 0x0000000407067223 */ /* 0x004fc80000000006 */
[----:B---3--:R-:W-:-:S07]  /*0ee0*/  @P1 FFMA R6, R19, R8, R6 ;  /* 0x0000000813061223 */ /* 0x008fce0000000006 */
.L_x_3:
[----:B------:R-:W-:Y:S05]  /*0ef0*/  BSYNC.RECONVERGENT B0 ;  /* 0x0000000000007941 */ /* 0x000fea0003800200 */
.L_x_2:
[----:B------:R-:W-:Y:S05]  /*0f00*/  @!P0 BRA `(.L_x_11) ;  /* 0xfffffff000848947 */ /* 0x000fea000383ffff */
.L_x_1:
[----:B------:R-:W-:Y:S05]  /*0f10*/  BSYNC.RECONVERGENT B1 ;  /* 0x0000000000017941 */ /* 0x000fea0003800200 */
.L_x_0:
[----:B------:R-:W0:Y:S02]  /*0f20*/  LDC.64 R2, c[0x0][0x3a8] ;  /* 0x0000ea00ff027b82 */ /* 0x000e240000000a00 */
[----:B0-----:R-:W-:-:S05]  /*0f30*/  IMAD.WIDE R2, R0, 0x4, R2 ;  /* 0x0000000400027825 */ /* 0x001fca00078e0202 */
[----:B------:R-:W2:Y:S02]  /*0f40*/  LDG.E R5, desc[UR4][R2.64] ;  /* 0x0000000402057981 */ /* 0x000ea4000c1e1900 */
[----:B--2---:R-:W-:-:S05]  /*0f50*/  FADD R5, R5, R6 ;  /* 0x0000000605057221 */ /* 0x004fca0000000000 */
[----:B------:R-:W-:Y:S01]  /*0f60*/  STG.E desc[UR4][R2.64], R5 ;  /* 0x0000000502007986 */ /* 0x000fe2000c101904 */
[----:B------:R-:W-:Y:S05]  /*0f70*/  EXIT ;  /* 0x000000000000794d */ /* 0x000fea0003800000 */
.L_x_12:
[----:B------:R-:W-:-:S00]  /*0f80*/  BRA `(.L_x_12) ;  /* 0xfffffffc00fc7947 */ /* 0x000fc0000383ffff */
[----:B------:R-:W-:-:S00]  /*0f90*/  NOP ;  /* 0x0000000000007918 */ /* 0x000fc00000000000 */
        /* <DEDUP_REMOVED lines=14> */
.L_x_51:


//--------------------- .text._Z22vector_multiply_strideiPKiS0_PKfS2_Pf --------------------------
	.section	.text._Z22vector_multiply_strideiPKiS0_PKfS2_Pf,"ax",@progbits
	.align	128
        .global         _Z22vector_multiply_strideiPKiS0_PKfS2_Pf
        .type           _Z22vector_multiply_strideiPKiS0_PKfS2_Pf,@function
        .size           _Z22vector_multiply_strideiPKiS0_PKfS2_Pf,(.L_x_52 - _Z22vector_multiply_strideiPKiS0_PKfS2_Pf)
        .other          _Z22vector_multiply_strideiPKiS0_PKfS2_Pf,@"STO_CUDA_ENTRY STV_DEFAULT"
_Z22vector_multiply_strideiPKiS0_PKfS2_Pf:
.text._Z22vector_multiply_strideiPKiS0_PKfS2_Pf:
        /* <DEDUP_REMOVED lines=18> */
.L_x_24:
        /* <DEDUP_REMOVED lines=23> */
.L_x_19:
        /* <DEDUP_REMOVED lines=87> */
.L_x_18:
[----:B------:R-:W-:Y:S05]  /*0800*/  BSYNC.RECONVERGENT B2 ;  /* 0x0000000000027941 */ /* 0x000fea0003800200 */
.L_x_17:
        /* <DEDUP_REMOVED lines=52> */
.L_x_21:
[----:B------:R-:W-:Y:S05]  /*0b50*/  BSYNC.RECONVERGENT B2 ;  /* 0x0000000000027941 */ /* 0x000fea0003800200 */
.L_x_20:
        /* <DEDUP_REMOVED lines=32> */
.L_x_23:
[----:B------:R-:W-:Y:S05]  /*0d60*/  BSYNC.RECONVERGENT B2 ;  /* 0x0000000000027941 */ /* 0x000fea0003800200 */
.L_x_22:
        /* <DEDUP_REMOVED lines=24> */
.L_x_16:
[----:B------:R-:W-:Y:S05]  /*0ef0*/  BSYNC.RECONVERGENT B0 ;  /* 0x0000000000007941 */ /* 0x000fea0003800200 */
.L_x_15:
[----:B------:R-:W-:Y:S05]  /*0f00*/  @!P0 BRA `(.L_x_24) ;  /* 0xfffffff000848947 */ /* 0x000fea000383ffff */
.L_x_14:
[----:B------:R-:W-:Y:S05]  /*0f10*/  BSYNC.RECONVERGENT B1 ;  /* 0x0000000000017941 */ /* 0x000fea0003800200 */
.L_x_13:
[----:B------:R-:W0:Y:S02]  /*0f20*/  LDC.64 R2, c[0x0][0x3a8] ;  /* 0x0000ea00ff027b82 */ /* 0x000e240000000a00 */
[----:B0-----:R-:W-:-:S05]  /*0f30*/  IMAD.WIDE R2, R0, 0x4, R2 ;  /* 0x0000000400027825 */ /* 0x001fca00078e0202 */
[----:B------:R-:W2:Y:S02]  /*0f40*/  LDG.E R5, desc[UR4][R2.64] ;  /* 0x0000000402057981 */ /* 0x000ea4000c1e1900 */
[----:B--2---:R-:W-:-:S05]  /*0f50*/  FADD R5, R5, R6 ;  /* 0x0000000605057221 */ /* 0x004fca0000000000 */
[----:B------:R-:W-:Y:S01]  /*0f60*/  STG.E desc[UR4][R2.64], R5 ;  /* 0x0000000502007986 */ /* 0x000fe2000c101904 */
[----:B------:R-:W-:Y:S05]  /*0f70*/  EXIT ;  /* 0x000000000000794d */ /* 0x000fea0003800000 */
.L_x_25:
        /* <DEDUP_REMOVED lines=16> */
.L_x_52:


//--------------------- .text._Z22vector_multiply_sharediPKiS0_PKfS2_Pf --------------------------
	.section	.text._Z22vector_multiply_sharediPKiS0_PKfS2_Pf,"ax",@progbits
	.align	128
        .global         _Z22vector_multiply_sharediPKiS0_PKfS2_Pf
        .type           _Z22vector_multiply_sharediPKiS0_PKfS2_Pf,@function
        .size           _Z22vector_multiply_sharediPKiS0_PKfS2_Pf,(.L_x_53 - _Z22vector_multiply_sharediPKiS0_PKfS2_Pf)
        .other          _Z22vector_multiply_sharediPKiS0_PKfS2_Pf,@"STO_CUDA_ENTRY STV_DEFAULT"
_Z22vector_multiply_sharediPKiS0_PKfS2_Pf:
.text._Z22vector_multiply_sharediPKiS0_PKfS2_Pf:
[----:B------:R-:W-:Y:S01]  /*0000*/  LDC R1, c[0x0][0x37c] ;  /* 0x0000df00ff017b82 */ /* 0x000fe20000000800 */
[----:B------:R-:W0:Y:S07]  /*0010*/  S2R R3, SR_TID.X ;  /* 0x0000000000037919 */ /* 0x000e2e0000002100 */
[----:B------:R-:W0:Y:S01]  /*0020*/  S2UR UR6, SR_CTAID.X ;  /* 0x00000000000679c3 */ /* 0x000e220000002500 */
[----:B------:R-:W-:Y:S01]  /*0030*/  UMOV UR4, 0x400 ;  /* 0x0000040000047882 */ /* 0x000fe20000000000 */
[----:B------:R-:W-:Y:S06]  /*0040*/  BSSY.RECONVERGENT B0, `(.L_x_26) ;  /* 0x00000e3000007945 */ /* 0x000fec0003800200 */
[----:B------:R-:W0:Y:S08]  /*0050*/  LDC R0, c[0x0][0x360] ;  /* 0x0000d800ff007b82 */ /* 0x000e300000000800 */
[----:B------:R-:W1:Y:S01]  /*0060*/  S2UR UR5, SR_CgaCtaId ;  /* 0x00000000000579c3 */ /* 0x000e620000008800 */
[----:B0-----:R-:W-:Y:S01]  /*0070*/  IMAD R0, R0, UR6, R3 ;  /* 0x0000000600007c24 */ /* 0x001fe2000f8e0203 */
[----:B------:R-:W0:Y:S01]  /*0080*/  LDCU UR6, c[0x0][0x380] ;  /* 0x00007000ff0677ac */ /* 0x000e220008000800 */
[----:B-1----:R-:W-:-:S06]  /*0090*/  ULEA UR4, UR5, UR4, 0x18 ;  /* 0x0000000405047291 */ /* 0x002fcc000f8ec0ff */
[----:B------:R-:W-:-:S05]  /*00a0*/  LEA R2, R0, UR4, 0x2 ;  /* 0x0000000400027c11 */ /* 0x000fca000f8e10ff */
[----:B------:R1:W-:Y:S01]  /*00b0*/  STS [R2], RZ ;  /* 0x000000ff02007388 */ /* 0x0003e20000000800 */
[----:B0-----:R-:W-:Y:S01]  /*00c0*/  ISETP.GE.AND P0, PT, R0, UR6, PT ;  /* 0x0000000600007c0c */ /* 0x001fe2000bf06270 */
[----:B------:R-:W0:-:S12]  /*00d0*/  LDCU.64 UR4, c[0x0][0x358] ;  /* 0x00006b00ff0477ac */ /* 0x000e180008000a00 */
[----:B-1----:R-:W-:Y:S05]  /*00e0*/  @P0 BRA `(.L_x_27) ;  /* 0x0000000c00600947 */ /* 0x002fea0003800000 */
[----:B------:R-:W1:Y:S02]  /*00f0*/  LDC.64 R4, c[0x0][0x388] ;  /* 0x0000e200ff047b82 */ /* 0x000e640000000a00 */
[----:B-1----:R-:W-:-:S05]  /*0100*/  IMAD.WIDE R4, R0, 0x4, R4 ;  /* 0x0000000400047825 */ /* 0x002fca00078e0204 */
[----:B0-----:R-:W2:Y:S04]  /*0110*/  LDG.E R3, desc[UR4][R4.64] ;  /* 0x0000000404037981 */ /* 0x001ea8000c1e1900 */
[----:B------:R-:W2:Y:S02]  /*0120*/  LDG.E R6, desc[UR4][R4.64+0x4] ;  /* 0x0000040404067981 */ /* 0x000ea4000c1e1900 */
[----:B--2---:R-:W-:-:S13]  /*0130*/  ISETP.GE.AND P0, PT, R3, R6, PT ;  /* 0x000000060300720c */ /* 0x004fda0003f06270 */
[----:B------:R-:W-:Y:S05]  /*0140*/  @P0 BRA `(.L_x_27) ;  /* 0x0000000c00480947 */ /* 0x000fea0003800000 */
[CC--:B------:R-:W-:Y:S01]  /*0150*/  IADD3 R5, PT, PT, -R6.reuse, R3.reuse, RZ ;  /* 0x0000000306057210 */ /* 0x0c0fe20007ffe1ff */
[----:B------:R-:W-:Y:S01]  /*0160*/  BSSY.RECONVERGENT B1, `(.L_x_28) ;  /* 0x0000067000017945 */ /* 0x000fe20003800200 */
[----:B------:R-:W-:Y:S01]  /*0170*/  IADD3 R4, PT, PT, R6, -R3, RZ ;  /* 0x8000000306047210 */ /* 0x000fe20007ffe0ff */
[----:B------:R-:W-:Y:S01]  /*0180*/  HFMA2 R7, -RZ, RZ, 0, 0 ;  /* 0x00000000ff077431 */ /* 0x000fe200000001ff */
[----:B------:R-:W-:Y:S02]  /*0190*/  ISETP.GT.U32.AND P1, PT, R5, -0x10, PT ;  /* 0xfffffff00500780c */ /* 0x000fe40003f24070 */
[----:B------:R-:W-:-:S04]  /*01a0*/  LOP3.LUT R6, R4, 0xf, RZ, 0xc0, !PT ;  /* 0x0000000f04067812 */ /* 0x000fc800078ec0ff */
[----:B------:R-:W-:-:S07]  /*01b0*/  ISETP.NE.AND P0, PT, R6, RZ, PT ;  /* 0x000000ff0600720c */ /* 0x000fce0003f05270 */
[----:B------:R-:W-:Y:S06]  /*01c0*/  @P1 BRA `(.L_x_29) ;  /* 0x0000000400801947 */ /* 0x000fec0003800000 */
[----:B------:R-:W0:Y:S01]  /*01d0*/  LDC.64 R8, c[0x0][0x390] ;  /* 0x0000e400ff087b82 */ /* 0x000e220000000a00 */
[----:B------:R-:W-:Y:S02]  /*01e0*/  LOP3.LUT R5, R4, 0xfffffff0, RZ, 0xc0, !PT ;  /* 0xfffffff004057812 */ /* 0x000fe400078ec0ff */
[----:B------:R-:W-:Y:S02]  /*01f0*/  MOV R7, RZ ;  /* 0x000000ff00077202 */ /* 0x000fe40000000f00 */
[----:B------:R-:W-:-:S03]  /*0200*/  IADD3 R5, PT, PT, -R5, RZ, RZ ;  /* 0x000000ff05057210 */ /* 0x000fc60007ffe1ff */
[----:B------:R-:W1:Y:S01]  /*0210*/  LDC.64 R10, c[0x0][0x398] ;  /* 0x0000e600ff0a7b82 */ /* 0x000e620000000a00 */
[----:B0-----:R-:W-:-:S04]  /*0220*/  IADD3 R8, P2, PT, R8, 0x20, RZ ;  /* 0x0000002008087810 */ /* 0x001fc80007f5e0ff */
[----:B------:R-:W-:Y:S02]  /*0230*/  IADD3.X R9, PT, PT, RZ, R9, RZ, P2, !PT ;  /* 0x00000009ff097210 */ /* 0x000fe400017fe4ff */
[----:B-1----:R-:W-:-:S04]  /*0240*/  IADD3 R10, P1, PT, R10, 0x20, RZ ;  /* 0x000000200a0a7810 */ /* 0x002fc80007f3e0ff */
[----:B------:R-:W-:-:S09]  /*0250*/  IADD3.X R11, PT, PT, RZ, R11, RZ, P1, !PT ;  /* 0x0000000bff0b7210 */ /* 0x000fd20000ffe4ff */
.L_x_30:
        /* <DEDUP_REMOVED lines=19> */
[----:B-----5:R-:W-:-:S03]  /*0390*/  FFMA R22, R22, R24, R7 ;  /* 0x0000001816167223 */ /* 0x020fc60000000007 */
[----:B------:R-:W5:Y:S01]  /*03a0*/  LDG.E R24, desc[UR4][R14.64+-0x10] ;  /* 0xfffff0040e187981 */ /* 0x000f62000c1e1900 */
[----:B----4-:R-:W-:Y:S01]  /*03b0*/  FFMA R7, R26, R19, R22 ;  /* 0x000000131a077223 */ /* 0x010fe20000000016 */
[----:B------:R-:W-:-:S04]  /*03c0*/  IMAD.WIDE R26, R27, 0x4, R16 ;  /* 0x000000041b1a7825 */ /* 0x000fc800078e0210 */
[----:B------:R-:W-:-:S04]  /*03d0*/  IMAD.WIDE R18, R29, 0x4, R16 ;  /* 0x000000041d127825 */ /* 0x000fc800078e0210 */
[----:B--2---:R-:W-:Y:S01]  /*03e0*/  FFMA R22, R28, R21, R7 ;  /* 0x000000151c167223 */ /* 0x004fe20000000007 */
[----:B------:R-:W3:Y:S01]  /*03f0*/  LDG.E R26, desc[UR4][R26.64] ;  /* 0x000000041a1a7981 */ /* 0x000ee2000c1e1900 */
[----:B------:R-:W-:-:S03]  /*0400*/  IMAD.WIDE R20, R23, 0x4, R16 ;  /* 0x0000000417147825 */ /* 0x000fc600078e0210 */
[----:B------:R-:W2:Y:S04]  /*0410*/  LDG.E R7, desc[UR4][R12.64+-0x8] ;  /* 0xfffff8040c077981 */ /* 0x000ea8000c1e1900 */
[----:B------:R-:W5:Y:S04]  /*0420*/  LDG.E R19, desc[UR4][R18.64] ;  /* 0x0000000412137981 */ /* 0x000f68000c1e1900 */
[----:B------:R-:W4:Y:S04]  /*0430*/  LDG.E R23, desc[UR4][R12.64+-0x4] ;  /* 0xfffffc040c177981 */ /* 0x000f28000c1e1900 */
[----:B------:R-:W4:Y:S04]  /*0440*/  LDG.E R20, desc[UR4][R20.64] ;  /* 0x0000000414147981 */ /* 0x000f28000c1e1900 */
[----:B------:R-:W4:Y:S04]  /*0450*/  LDG.E R28, desc[UR4][R14.64+-0xc] ;  /* 0xfffff4040e1c7981 */ /* 0x000f28000c1e1900 */
[----:B------:R-:W4:Y:S04]  /*0460*/  LDG.E R29, desc[UR4][R12.64] ;  /* 0x000000040c1d7981 */ /* 0x000f28000c1e1900 */
[----:B------:R-:W4:Y:S01]  /*0470*/  LDG.E R21, desc[UR4][R12.64+0x8] ;  /* 0x000008040c157981 */ /* 0x000f22000c1e1900 */
[----:B---3--:R-:W-:Y:S01]  /*0480*/  FFMA R25, R25, R26, R22 ;  /* 0x0000001a19197223 */ /* 0x008fe20000000016 */
[----:B--2---:R-:W-:-:S02]  /*0490*/  IMAD.WIDE R26, R7, 0x4, R16 ;  /* 0x00000004071a7825 */ /* 0x004fc400078e0210 */
[----:B------:R-:W2:Y:S02]  /*04a0*/  LDG.E R7, desc[UR4][R14.64+-0x8] ;  /* 0xfffff8040e077981 */ /* 0x000ea4000c1e1900 */
[----:B-----5:R-:W-:Y:S02]  /*04b0*/  FFMA R25, R24, R19, R25 ;  /* 0x0000001318197223 */ /* 0x020fe40000000019 */
[----:B------:R-:W2:Y:S01]  /*04c0*/  LDG.E R26, desc[UR4][R26.64] ;  /* 0x000000041a1a7981 */ /* 0x000ea2000c1e1900 */
[----:B----4-:R-:W-:-:S03]  /*04d0*/  IMAD.WIDE R22, R23, 0x4, R16 ;  /* 0x0000000417167825 */ /* 0x010fc600078e0210 */
[----:B------:R-:W3:Y:S04]  /*04e0*/  LDG.E R19, desc[UR4][R14.64] ;  /* 0x000000040e137981 */ /* 0x000ee8000c1e1900 */
[----:B------:R-:W4:Y:S01]  /*04f0*/  LDG.E R22, desc[UR4][R22.64] ;  /* 0x0000000416167981 */ /* 0x000f22000c1e1900 */
[----:B------:R-:W-:-:S03]  /*0500*/  FFMA R18, R28, R20, R25 ;  /* 0x000000141c127223 */ /* 0x000fc60000000019 */
[----:B------:R-:W4:Y:S01]  /*0510*/  LDG.E R20, desc[UR4][R14.64+-0x4] ;  /* 0xfffffc040e147981 */ /* 0x000f22000c1e1900 */
[----:B------:R-:W-:-:S03]  /*0520*/  IMAD.WIDE R28, R29, 0x4, R16 ;  /* 0x000000041d1c7825 */ /* 0x000fc600078e0210 */
[----:B------:R-:W5:Y:S04]  /*0530*/  LDG.E R25, desc[UR4][R12.64+0x4] ;  /* 0x000004040c197981 */ /* 0x000f68000c1e1900 */
[----:B------:R-:W3:Y:S04]  /*0540*/  LDG.E R28, desc[UR4][R28.64] ;  /* 0x000000041c1c7981 */ /* 0x000ee8000c1e1900 */
[----:B------:R-:W3:Y:S04]  /*0550*/  LDG.E R27, desc[UR4][R12.64+0x14] ;  /* 0x000014040c1b7981 */ /* 0x000ee8000c1e1900 */
[----:B------:R-:W3:Y:S01]  /*0560*/  LDG.E R29, desc[UR4][R12.64+0x18] ;  /* 0x000018040c1d7981 */ /* 0x000ee2000c1e1900 */
[----:B--2---:R-:W-:-:S03]  /*0570*/  FFMA R7, R7, R26, R18 ;  /* 0x0000001a07077223 */ /* 0x004fc60000000012 */
[----:B------:R-:W2:Y:S01]  /*0580*/  LDG.E R26, desc[UR4][R14.64+0x8] ;  /* 0x000008040e1a7981 */ /* 0x000ea2000c1e1900 */
[----:B----4-:R-:W-:Y:S01]  /*0590*/  FFMA R7, R20, R22, R7 ;  /* 0x0000001614077223 */ /* 0x010fe20000000007 */
[----:B-----5:R-:W-:Y:S02]  /*05a0*/  IMAD.WIDE R24, R25, 0x4, R16 ;  /* 0x0000000419187825 */ /* 0x020fe400078e0210 */
[----:B------:R-:W4:Y:S02]  /*05b0*/  LDG.E R20, desc[UR4][R14.64+0x4] ;  /* 0x000004040e147981 */ /* 0x000f24000c1e1900 */
[----:B---3--:R-:W-:Y:S01]  /*05c0*/  FFMA R7, R19, R28, R7 ;  /* 0x0000001c13077223 */ /* 0x008fe20000000007 */
[--C-:B------:R-:W-:Y:S01]  /*05d0*/  IMAD.WIDE R22, R21, 0x4, R16.reuse ;  /* 0x0000000415167825 */ /* 0x100fe200078e0210 */
[----:B------:R-:W3:Y:S04]  /*05e0*/  LDG.E R19, desc[UR4][R12.64+0xc] ;  /* 0x00000c040c137981 */ /* 0x000ee8000c1e1900 */
[----:B------:R-:W4:Y:S04]  /*05f0*/  LDG.E R24, desc[UR4][R24.64] ;  /* 0x0000000418187981 */ /* 0x000f28000c1e1900 */
[----:B------:R-:W5:Y:S04]  /*0600*/  LDG.E R21, desc[UR4][R12.64+0x10] ;  /* 0x000010040c157981 */ /* 0x000f68000c1e1900 */
[----:B------:R4:W2:Y:S04]  /*0610*/  LDG.E R22, desc[UR4][R22.64] ;  /* 0x0000000416167981 */ /* 0x0008a8000c1e1900 */
[----:B------:R-:W2:Y:S04]  /*0620*/  LDG.E R28, desc[UR4][R12.64+0x1c] ;  /* 0x00001c040c1c7981 */ /* 0x000ea8000c1e1900 */
[----:B------:R-:W2:Y:S04]  /*0630*/  LDG.E R12, desc[UR4][R14.64+0x14] ;  /* 0x000014040e0c7981 */ /* 0x000ea8000c1e1900 */
[----:B------:R-:W2:Y:S01]  /*0640*/  LDG.E R13, desc[UR4][R14.64+0x1c] ;  /* 0x00001c040e0d7981 */ /* 0x000ea2000c1e1900 */
[----:B---3--:R-:W-:-:S04]  /*0650*/  IMAD.WIDE R18, R19, 0x4, R16 ;  /* 0x0000000413127825 */ /* 0x008fc800078e0210 */
[----:B----4-:R-:W-:Y:S02]  /*0660*/  FFMA R23, R20, R24, R7 ;  /* 0x0000001814177223 */ /* 0x010fe40000000007 */
[----:B------:R-:W3:Y:S01]  /*0670*/  LDG.E R18, desc[UR4][R18.64] ;  /* 0x0000000412127981 */ /* 0x000ee2000c1e1900 */
[----:B-----5:R-:W-:-:S03]  /*0680*/  IMAD.WIDE R20, R21, 0x4, R16 ;  /* 0x0000000415147825 */ /* 0x020fc600078e0210 */
[----:B------:R-:W3:Y:S01]  /*0690*/  LDG.E R7, desc[UR4][R14.64+0xc] ;  /* 0x00000c040e077981 */ /* 0x000ee2000c1e1900 */
[----:B--2---:R-:W-:Y:S01]  /*06a0*/  FFMA R26, R26, R22, R23 ;  /* 0x000000161a1a7223 */ /* 0x004fe20000000017 */
[--C-:B------:R-:W-:Y:S02]  /*06b0*/  IMAD.WIDE R22, R27, 0x4, R16.reuse ;  /* 0x000000041b167825 */ /* 0x100fe400078e0210 */
[----:B------:R-:W2:Y:S04]  /*06c0*/  LDG.E R20, desc[UR4][R20.64] ;  /* 0x0000000414147981 */ /* 0x000ea8000c1e1900 */
[----:B------:R-:W2:Y:S01]  /*06d0*/  LDG.E R27, desc[UR4][R14.64+0x10] ;  /* 0x000010040e1b7981 */ /* 0x000ea2000c1e1900 */
[----:B------:R-:W-:-:S03]  /*06e0*/  IMAD.WIDE R24, R29, 0x4, R16 ;  /* 0x000000041d187825 */ /* 0x000fc600078e0210 */
[----:B------:R-:W4:Y:S01]  /*06f0*/  LDG.E R23, desc[UR4][R22.64] ;  /* 0x0000000416177981 */ /* 0x000f22000c1e1900 */
[----:B------:R-:W-:-:S03]  /*0700*/  IMAD.WIDE R28, R28, 0x4, R16 ;  /* 0x000000041c1c7825 */ /* 0x000fc600078e0210 */
[----:B------:R-:W5:Y:S04]  /*0710*/  LDG.E R24, desc[UR4][R24.64] ;  /* 0x0000000418187981 */ /* 0x000f68000c1e1900 */
[----:B------:R-:W5:Y:S04]  /*0720*/  LDG.E R16, desc[UR4][R14.64+0x18] ;  /* 0x000018040e107981 */ /* 0x000f68000c1e1900 */
[----:B------:R-:W5:Y:S01]  /*0730*/  LDG.E R28, desc[UR4][R28.64] ;  /* 0x000000041c1c7981 */ /* 0x000f62000c1e1900 */
[----:B------:R-:W-:-:S04]  /*0740*/  IADD3 R5, PT, PT, R5, 0x10, RZ ;  /* 0x0000001005057810 */ /* 0x000fc80007ffe0ff */
[----:B------:R-:W-:Y:S02]  /*0750*/  ISETP.NE.AND P1, PT, R5, RZ, PT ;  /* 0x000000ff0500720c */ /* 0x000fe40003f25270 */
[----:B------:R-:W-:Y:S01]  /*0760*/  IADD3 R3, PT, PT, R3, 0x10, RZ ;  /* 0x0000001003037810 */ /* 0x000fe20007ffe0ff */
[----:B---3--:R-:W-:-:S04]  /*0770*/  FFMA R18, R7, R18, R26 ;  /* 0x0000001207127223 */ /* 0x008fc8000000001a */
[----:B--2---:R-:W-:-:S04]  /*0780*/  FFMA R27, R27, R20, R18 ;  /* 0x000000141b1b7223 */ /* 0x004fc80000000012 */
[----:B----4-:R-:W-:-:S04]  /*0790*/  FFMA R27, R12, R23, R27 ;  /* 0x000000170c1b7223 */ /* 0x010fc8000000001b */
[----:B-----5:R-:W-:-:S04]  /*07a0*/  FFMA R16, R16, R24, R27 ;  /* 0x0000001810107223 */ /* 0x020fc8000000001b */
[----:B------:R-:W-:Y:S01]  /*07b0*/  FFMA R7, R13, R28, R16 ;  /* 0x0000001c0d077223 */ /* 0x000fe20000000010 */
[----:B------:R-:W-:Y:S06]  /*07c0*/  @P1 BRA `(.L_x_30) ;  /* 0xfffffff800a41947 */ /* 0x000fec000383ffff */
.L_x_29:
[----:B------:R-:W-:Y:S05]  /*07d0*/  BSYNC.RECONVERGENT B1 ;  /* 0x0000000000017941 */ /* 0x000fea0003800200 */
.L_x_28:
[----:B------:R-:W-:Y:S04]  /*07e0*/  BSSY.RECONVERGENT B1, `(.L_x_31) ;  /* 0x0000067000017945 */ /* 0x000fe80003800200 */
        /* <DEDUP_REMOVED lines=10> */
[----:B------:R-:W2:Y:S04]  /*0890*/  LDG.E R19, desc[UR4][R12.64] ;  /* 0x000000040c137981 */ /* 0x000ea8000c1e1900 */
[----:B------:R-:W3:Y:S04]  /*08a0*/  LDG.E R27, desc[UR4][R12.64+0x4] ;  /* 0x000004040c1b7981 */ /* 0x000ee8000c1e1900 */
[----:B------:R-:W4:Y:S04]  /*08b0*/  LDG.E R20, desc[UR4][R12.64+0x8] ;  /* 0x000008040c147981 */ /* 0x000f28000c1e1900 */
[----:B------:R-:W5:Y:S04]  /*08c0*/  LDG.E R16, desc[UR4][R12.64+0xc] ;  /* 0x00000c040c107981 */ /* 0x000f68000c1e1900 */
[----:B------:R-:W5:Y:S04]  /*08d0*/  LDG.E R21, desc[UR4][R12.64+0x10] ;  /* 0x000010040c157981 */ /* 0x000f68000c1e1900 */
[----:B------:R-:W5:Y:S04]  /*08e0*/  LDG.E R23, desc[UR4][R12.64+0x14] ;  /* 0x000014040c177981 */ /* 0x000f68000c1e1900 */
[----:B------:R-:W5:Y:S04]  /*08f0*/  LDG.E R17, desc[UR4][R12.64+0x18] ;  /* 0x000018040c117981 */ /* 0x000f68000c1e1900 */
[----:B------:R-:W5:Y:S01]  /*0900*/  LDG.E R29, desc[UR4][R12.64+0x1c] ;  /* 0x00001c040c1d7981 */ /* 0x000f62000c1e1900 */
[----:B-1----:R-:W-:-:S05]  /*0910*/  IMAD.WIDE R24, R3, 0x4, R24 ;  /* 0x0000000403187825 */ /* 0x002fca00078e0218 */
[----:B------:R-:W5:Y:S04]  /*0920*/  LDG.E R6, desc[UR4][R24.64] ;  /* 0x0000000418067981 */ /* 0x000f68000c1e1900 */
[----:B------:R-:W5:Y:S04]  /*0930*/  LDG.E R8, desc[UR4][R24.64+0x4] ;  /* 0x0000040418087981 */ /* 0x000f68000c1e1900 */
[----:B------:R-:W5:Y:S04]  /*0940*/  LDG.E R9, desc[UR4][R24.64+0x8] ;  /* 0x0000080418097981 */ /* 0x000f68000c1e1900 */
[----:B------:R-:W5:Y:S04]  /*0950*/  LDG.E R10, desc[UR4][R24.64+0xc] ;  /* 0x00000c04180a7981 */ /* 0x000f68000c1e1900 */
[----:B------:R-:W5:Y:S04]  /*0960*/  LDG.E R11, desc[UR4][R24.64+0x10] ;  /* 0x00001004180b7981 */ /* 0x000f68000c1e1900 */
[----:B------:R-:W5:Y:S04]  /*0970*/  LDG.E R12, desc[UR4][R24.64+0x14] ;  /* 0x00001404180c7981 */ /* 0x000f68000c1e1900 */
[----:B------:R-:W5:Y:S04]  /*0980*/  LDG.E R13, desc[UR4][R24.64+0x18] ;  /* 0x00001804180d7981 */ /* 0x000f68000c1e1900 */
[----:B------:R-:W5:Y:S01]  /*0990*/  LDG.E R24, desc[UR4][R24.64+0x1c] ;  /* 0x00001c0418187981 */ /* 0x000f62000c1e1900 */
[----:B--2---:R-:W-:-:S04]  /*09a0*/  IMAD.WIDE R18, R19, 0x4, R14 ;  /* 0x0000000413127825 */ /* 0x004fc800078e020e */
[--C-:B---3--:R-:W-:Y:S01]  /*09b0*/  IMAD.WIDE R26, R27, 0x4, R14.reuse ;  /* 0x000000041b1a7825 */ /* 0x108fe200078e020e */
[----:B------:R4:W2:Y:S05]  /*09c0*/  LDG.E R25, desc[UR4][R18.64] ;  /* 0x0000000412197981 */ /* 0x0008aa000c1e1900 */
[----:B------:R-:W3:Y:S01]  /*09d0*/  LDG.E R27, desc[UR4][R26.64] ;  /* 0x000000041a1b7981 */ /* 0x000ee2000c1e1900 */
[----:B----4-:R-:W-:-:S05]  /*09e0*/  IMAD.WIDE R18, R20, 0x4, R14 ;  /* 0x0000000414127825 */ /* 0x010fca00078e020e */
[----:B------:R0:W4:Y:S01]  /*09f0*/  LDG.E R26, desc[UR4][R18.64] ;  /* 0x00000004121a7981 */ /* 0x000122000c1e1900 */
[----:B-----5:R-:W-:-:S04]  /*0a00*/  IMAD.WIDE R20, R21, 0x4, R14 ;  /* 0x0000000415147825 */ /* 0x020fc800078e020e */
[--C-:B------:R-:W-:Y:S02]  /*0a10*/  IMAD.WIDE R22, R23, 0x4, R14.reuse ;  /* 0x0000000417167825 */ /* 0x100fe400078e020e */
[----:B------:R-:W5:Y:S02]  /*0a20*/  LDG.E R20, desc[UR4][R20.64] ;  /* 0x0000000414147981 */ /* 0x000f64000c1e1900 */
[--C-:B0-----:R-:W-:Y:S02]  /*0a30*/  IMAD.WIDE R18, R16, 0x4, R14.reuse ;  /* 0x0000000410127825 */ /* 0x101fe400078e020e */
[----:B------:R-:W5:Y:S04]  /*0a40*/  LDG.E R23, desc[UR4][R22.64] ;  /* 0x0000000416177981 */ /* 0x000f68000c1e1900 */
[----:B------:R-:W5:Y:S01]  /*0a50*/  LDG.E R19, desc[UR4][R18.64] ;  /* 0x0000000412137981 */ /* 0x000f62000c1e1900 */
[----:B------:R-:W-:-:S04]  /*0a60*/  IMAD.WIDE R16, R17, 0x4, R14 ;  /* 0x0000000411107825 */ /* 0x000fc800078e020e */
[----:B------:R-:W-:Y:S02]  /*0a70*/  IMAD.WIDE R14, R29, 0x4, R14 ;  /* 0x000000041d0e7825 */ /* 0x000fe400078e020e */
[----:B------:R-:W5:Y:S04]  /*0a80*/  LDG.E R16, desc[UR4][R16.64] ;  /* 0x0000000410107981 */ /* 0x000f68000c1e1900 */
[----:B------:R-:W5:Y:S01]  /*0a90*/  LDG.E R14, desc[UR4][R14.64] ;  /* 0x000000040e0e7981 */ /* 0x000f62000c1e1900 */
[----:B------:R-:W-:Y:S01]  /*0aa0*/  IADD3 R3, PT, PT, R3, 0x8, RZ ;  /* 0x0000000803037810 */ /* 0x000fe20007ffe0ff */
[----:B--2---:R-:W-:-:S04]  /*0ab0*/  FFMA R25, R6, R25, R7 ;  /* 0x0000001906197223 */ /* 0x004fc80000000007 */
[----:B---3--:R-:W-:-:S04]  /*0ac0*/  FFMA R8, R8, R27, R25 ;  /* 0x0000001b08087223 */ /* 0x008fc80000000019 */
[----:B----4-:R-:W-:-:S04]  /*0ad0*/  FFMA R9, R9, R26, R8 ;  /* 0x0000001a09097223 */ /* 0x010fc80000000008 */
[----:B-----5:R-:W-:-:S04]  /*0ae0*/  FFMA R10, R10, R19, R9 ;  /* 0x000000130a0a7223 */ /* 0x020fc80000000009 */
[----:B------:R-:W-:-:S04]  /*0af0*/  FFMA R11, R11, R20, R10 ;  /* 0x000000140b0b7223 */ /* 0x000fc8000000000a */
[----:B------:R-:W-:-:S04]  /*0b00*/  FFMA R12, R12, R23, R11 ;  /* 0x000000170c0c7223 */ /* 0x000fc8000000000b */
[----:B------:R-:W-:-:S04]  /*0b10*/  FFMA R13, R13, R16, R12 ;  /* 0x000000100d0d7223 */ /* 0x000fc8000000000c */
[----:B------:R-:W-:-:S07]  /*0b20*/  FFMA R7, R24, R14, R13 ;  /* 0x0000000e18077223 */ /* 0x000fce000000000d */
.L_x_34:
[----:B------:R-:W-:Y:S05]  /*0b30*/  BSYNC.RECONVERGENT B2 ;  /* 0x0000000000027941 */ /* 0x000fea0003800200 */
.L_x_33:
        /* <DEDUP_REMOVED lines=10> */
[----:B------:R-:W0:Y:S04]  /*0be0*/  LDG.E R15, desc[UR4][R12.64] ;  /* 0x000000040c0f7981 */ /* 0x000e28000c1e1900 */
[----:B------:R-:W2:Y:S04]  /*0bf0*/  LDG.E R17, desc[UR4][R12.64+0x4] ;  /* 0x000004040c117981 */ /* 0x000ea8000c1e1900 */
[----:B------:R-:W3:Y:S04]  /*0c00*/  LDG.E R19, desc[UR4][R12.64+0x8] ;  /* 0x000008040c137981 */ /* 0x000ee8000c1e1900 */
[----:B------:R-:W4:Y:S01]  /*0c10*/  LDG.E R21, desc[UR4][R12.64+0xc] ;  /* 0x00000c040c157981 */ /* 0x000f22000c1e1900 */
[----:B-1----:R-:W-:-:S05]  /*0c20*/  IMAD.WIDE R10, R3, 0x4, R10 ;  /* 0x00000004030a7825 */ /* 0x002fca00078e020a */
[----:B------:R-:W5:Y:S04]  /*0c30*/  LDG.E R6, desc[UR4][R10.64] ;  /* 0x000000040a067981 */ /* 0x000f68000c1e1900 */
[----:B------:R-:W5:Y:S04]  /*0c40*/  LDG.E R5, desc[UR4][R10.64+0x4] ;  /* 0x000004040a057981 */ /* 0x000f68000c1e1900 */
[----:B------:R-:W5:Y:S04]  /*0c50*/  LDG.E R12, desc[UR4][R10.64+0x8] ;  /* 0x000008040a0c7981 */ /* 0x000f68000c1e1900 */
[----:B------:R-:W5:Y:S01]  /*0c60*/  LDG.E R20, desc[UR4][R10.64+0xc] ;  /* 0x00000c040a147981 */ /* 0x000f62000c1e1900 */
[----:B0-----:R-:W-:-:S04]  /*0c70*/  IMAD.WIDE R14, R15, 0x4, R8 ;  /* 0x000000040f0e7825 */ /* 0x001fc800078e0208 */
[--C-:B--2---:R-:W-:Y:S02]  /*0c80*/  IMAD.WIDE R16, R17, 0x4, R8.reuse ;  /* 0x0000000411107825 */ /* 0x104fe400078e0208 */
[----:B------:R-:W5:Y:S02]  /*0c90*/  LDG.E R14, desc[UR4][R14.64] ;  /* 0x000000040e0e7981 */ /* 0x000f64000c1e1900 */
[--C-:B---3--:R-:W-:Y:S02]  /*0ca0*/  IMAD.WIDE R18, R19, 0x4, R8.reuse ;  /* 0x0000000413127825 */ /* 0x108fe400078e0208 */
[----:B------:R-:W2:Y:S02]  /*0cb0*/  LDG.E R16, desc[UR4][R16.64] ;  /* 0x0000000410107981 */ /* 0x000ea4000c1e1900 */
[----:B----4-:R-:W-:Y:S02]  /*0cc0*/  IMAD.WIDE R8, R21, 0x4, R8 ;  /* 0x0000000415087825 */ /* 0x010fe400078e0208 */
[----:B------:R-:W3:Y:S04]  /*0cd0*/  LDG.E R18, desc[UR4][R18.64] ;  /* 0x0000000412127981 */ /* 0x000ee8000c1e1900 */
[----:B------:R-:W4:Y:S01]  /*0ce0*/  LDG.E R8, desc[UR4][R8.64] ;  /* 0x0000000408087981 */ /* 0x000f22000c1e1900 */
[----:B------:R-:W-:Y:S01]  /*0cf0*/  IADD3 R3, PT, PT, R3, 0x4, RZ ;  /* 0x0000000403037810 */ /* 0x000fe20007ffe0ff */
[----:B-----5:R-:W-:-:S04]  /*0d00*/  FFMA R6, R6, R14, R7 ;  /* 0x0000000e06067223 */ /* 0x020fc80000000007 */
[----:B--2---:R-:W-:-:S04]  /*0d10*/  FFMA R5, R5, R16, R6 ;  /* 0x0000001005057223 */ /* 0x004fc80000000006 */
[----:B---3--:R-:W-:-:S04]  /*0d20*/  FFMA R5, R12, R18, R5 ;  /* 0x000000120c057223 */ /* 0x008fc80000000005 */
[----:B----4-:R-:W-:-:S07]  /*0d30*/  FFMA R7, R20, R8, R5 ;  /* 0x0000000814077223 */ /* 0x010fce0000000005 */
.L_x_36:
[----:B------:R-:W-:Y:S05]  /*0d40*/  BSYNC.RECONVERGENT B2 ;  /* 0x0000000000027941 */ /* 0x000fea0003800200 */
.L_x_35:
[----:B------:R-:W-:Y:S05]  /*0d50*/  @!P1 BRA `(.L_x_32) ;  /* 0x00000000003c9947 */ /* 0x000fea0003800000 */
[----:B------:R-:W0:Y:S01]  /*0d60*/  LDC.64 R8, c[0x0][0x3a0] ;  /* 0x0000e800ff087b82 */ /* 0x000e220000000a00 */
[----:B------:R-:W-:-:S07]  /*0d70*/  IADD3 R6, PT, PT, -R4, RZ, RZ ;  /* 0x000000ff04067210 */ /* 0x000fce0007ffe1ff */
[----:B------:R-:W1:Y:S08]  /*0d80*/  LDC.64 R10, c[0x0][0x390] ;  /* 0x0000e400ff0a7b82 */ /* 0x000e700000000a00 */
[----:B------:R-:W2:Y:S02]  /*0d90*/  LDC.64 R12, c[0x0][0x398] ;  /* 0x0000e600ff0c7b82 */ /* 0x000ea40000000a00 */
.L_x_37:
[----:B-1----:R-:W-:-:S06]  /*0da0*/  IMAD.WIDE R4, R3, 0x4, R10 ;  /* 0x0000000403047825 */ /* 0x002fcc00078e020a */
[----:B------:R-:W0:Y:S01]  /*0db0*/  LDG.E R5, desc[UR4][R4.64] ;  /* 0x0000000404057981 */ /* 0x000e22000c1e1900 */
[----:B--2---:R-:W-:-:S06]  /*0dc0*/  IMAD.WIDE R14, R3, 0x4, R12 ;  /* 0x00000004030e7825 */ /* 0x004fcc00078e020c */
[----:B------:R-:W2:Y:S01]  /*0dd0*/  LDG.E R14, desc[UR4][R14.64] ;  /* 0x000000040e0e7981 */ /* 0x000ea2000c1e1900 */
[----:B------:R-:W-:Y:S01]  /*0de0*/  IADD3 R6, PT, PT, R6, 0x1, RZ ;  /* 0x0000000106067810 */ /* 0x000fe20007ffe0ff */
[----:B0-----:R-:W-:-:S06]  /*0df0*/  IMAD.WIDE R16, R5, 0x4, R8 ;  /* 0x0000000405107825 */ /* 0x001fcc00078e0208 */
[----:B------:R-:W2:Y:S01]  /*0e00*/  LDG.E R16, desc[UR4][R16.64] ;  /* 0x0000000410107981 */ /* 0x000ea2000c1e1900 */
[----:B------:R-:W-:Y:S02]  /*0e10*/  ISETP.NE.AND P0, PT, R6, RZ, PT ;  /* 0x000000ff0600720c */ /* 0x000fe40003f05270 */
[----:B------:R-:W-:Y:S01]  /*0e20*/  IADD3 R3, PT, PT, R3, 0x1, RZ ;  /* 0x0000000103037810 */ /* 0x000fe20007ffe0ff */
[----:B--2---:R-:W-:-:S10]  /*0e30*/  FFMA R7, R14, R16, R7 ;  /* 0x000000100e077223 */ /* 0x004fd40000000007 */
[----:B------:R-:W-:Y:S05]  /*0e40*/  @P0 BRA `(.L_x_37) ;  /* 0xfffffffc00d40947 */ /* 0x000fea000383ffff */
.L_x_32:
[----:B------:R-:W-:Y:S05]  /*0e50*/  BSYNC.RECONVERGENT B1 ;  /* 0x0000000000017941 */ /* 0x000fea0003800200 */
.L_x_31:
[----:B------:R1:W-:Y:S02]  /*0e60*/  STS [R2], R7 ;  /* 0x0000000702007388 */ /* 0x0003e40000000800 */
.L_x_27:
[----:B0-----:R-:W-:Y:S05]  /*0e70*/  BSYNC.RECONVERGENT B0 ;  /* 0x0000000000007941 */ /* 0x001fea0003800200 */
.L_x_26:
[----:B------:R-:W-:Y:S08]  /*0e80*/  BAR.SYNC.DEFER_BLOCKING 0x0 ;  /* 0x0000000000007b1d */ /* 0x000ff00000010000 */
[----:B------:R-:W0:Y:S01]  /*0e90*/  LDC.64 R4, c[0x0][0x3a8] ;  /* 0x0000ea00ff047b82 */ /* 0x000e220000000a00 */
[----:B------:R-:W2:Y:S01]  /*0ea0*/  LDS R3, [R2] ;  /* 0x0000000002037984 */ /* 0x000ea20000000800 */
[----:B0-----:R-:W-:-:S05]  /*0eb0*/  IMAD.WIDE R4, R0, 0x4, R4 ;  /* 0x0000000400047825 */ /* 0x001fca00078e0204 */
[----:B--2---:R-:W-:Y:S01]  /*0ec0*/  STG.E desc[UR4][R4.64], R3 ;  /* 0x0000000304007986 */ /* 0x004fe2000c101904 */
[----:B------:R-:W-:Y:S05]  /*0ed0*/  EXIT ;  /* 0x000000000000794d */ /* 0x000fea0003800000 */
.L_x_38:
        /* <DEDUP_REMOVED lines=10> */
.L_x_53:


//--------------------- .text._Z22vector_multiply_unrolliPKiS0_PKfS2_Pf --------------------------
	.section	.text._Z22vector_multiply_unrolliPKiS0_PKfS2_Pf,"ax",@progbits
	.align	128
        .global         _Z22vector_multiply_unrolliPKiS0_PKfS2_Pf
        .type           _Z22vector_multiply_unrolliPKiS0_PKfS2_Pf,@function
        .size           _Z22vector_multiply_unrolliPKiS0_PKfS2_Pf,(.L_x_54 - _Z22vector_multiply_unrolliPKiS0_PKfS2_Pf)
        .other          _Z22vector_multiply_unrolliPKiS0_PKfS2_Pf,@"STO_CUDA_ENTRY STV_DEFAULT"
_Z22vector_multiply_unrolliPKiS0_PKfS2_Pf:
.text._Z22vector_multiply_unrolliPKiS0_PKfS2_Pf:
[----:B------:R-:W-:Y:S01]  /*0000*/  LDC R1, c[0x0][0x37c] ;  /* 0x0000df00ff017b82 */ /* 0x000fe20000000800 */
[----:B------:R-:W-:Y:S05]  /*0010*/  EXIT ;  /* 0x000000000000794d */ /* 0x000fea0003800000 */
.L_x_39:
        /* <DEDUP_REMOVED lines=14> */
.L_x_54:


//--------------------- .text._Z22vector_multiply_unoptiiPKiS0_PKfS2_Pf --------------------------
	.section	.text._Z22vector_multiply_unoptiiPKiS0_PKfS2_Pf,"ax",@progbits
	.align	128
        .global         _Z22vector_multiply_unoptiiPKiS0_PKfS2_Pf
        .type           _Z22vector_multiply_unoptiiPKiS0_PKfS2_Pf,@function
        .size           _Z22vector_multiply_unoptiiPKiS0_PKfS2_Pf,(.L_x_55 - _Z22vector_multiply_unoptiiPKiS0_PKfS2_Pf)
        .other          _Z22vector_multiply_unoptiiPKiS0_PKfS2_Pf,@"STO_CUDA_ENTRY STV_DEFAULT"
_Z22vector_multiply_unoptiiPKiS0_PKfS2_Pf:
.text._Z22vector_multiply_unoptiiPKiS0_PKfS2_Pf:
        /* <DEDUP_REMOVED lines=10> */
[----:B------:R-:W0:Y:S02]  /*00a0*/  LDC.64 R2, c[0x0][0x388] ;  /* 0x0000e200ff027b82 */ /* 0x000e240000000a00 */
[----:B0-----:R-:W-:-:S05]  /*00b0*/  IMAD.WIDE R2, R0, 0x4, R2 ;  /* 0x0000000400027825 */ /* 0x001fca00078e0202 */
[----:B------:R-:W2:Y:S04]  /*00c0*/  LDG.E R4, desc[UR4][R2.64] ;  /* 0x0000000402047981 */ /* 0x000ea8000c1e1900 */
[----:B------:R-:W2:Y:S01]  /*00d0*/  LDG.E R8, desc[UR4][R2.64+0x4] ;  /* 0x0000040402087981 */ /* 0x000ea2000c1e1900 */
[----:B------:R-:W-:Y:S01]  /*00e0*/  HFMA2 R6, -RZ, RZ, 0, 0 ;  /* 0x00000000ff067431 */ /* 0x000fe200000001ff */
[----:B--2---:R-:W-:-:S13]  /*00f0*/  ISETP.GE.AND P0, PT, R4, R8, PT ;  /* 0x000000080400720c */ /* 0x004fda0003f06270 */
[----:B------:R-:W-:Y:S05]  /*0100*/  @P0 BRA `(.L_x_41) ;  /* 0x0000000c00400947 */ /* 0x000fea0003800000 */
[----:B------:R-:W-:Y:S01]  /*0110*/  MOV R3, R4 ;  /* 0x0000000400037202 */ /* 0x000fe20000000f00 */
[----:B------:R-:W-:Y:S01]  /*0120*/  BSSY.RECONVERGENT B1, `(.L_x_42) ;  /* 0x0000068000017945 */ /* 0x000fe20003800200 */
[----:B------:R-:W-:Y:S02]  /*0130*/  MOV R6, RZ ;  /* 0x000000ff00067202 */ /* 0x000fe40000000f00 */
[CC--:B------:R-:W-:Y:S02]  /*0140*/  IADD3 R4, PT, PT, R8.reuse, -R3.reuse, RZ ;  /* 0x8000000308047210 */ /* 0x0c0fe40007ffe0ff */
[----:B------:R-:W-:Y:S02]  /*0150*/  IADD3 R8, PT, PT, -R8, R3, RZ ;  /* 0x0000000308087210 */ /* 0x000fe40007ffe1ff */
[----:B------:R-:W-:Y:S02]  /*0160*/  LOP3.LUT R5, R4, 0xf, RZ, 0xc0, !PT ;  /* 0x0000000f04057812 */ /* 0x000fe400078ec0ff */
[----:B------:R-:W-:-:S02]  /*0170*/  ISETP.GT.U32.AND P1, PT, R8, -0x10, PT ;  /* 0xfffffff00800780c */ /* 0x000fc40003f24070 */
[----:B------:R-:W-:-:S11]  /*0180*/  ISETP.NE.AND P0, PT, R5, RZ, PT ;  /* 0x000000ff0500720c */ /* 0x000fd60003f05270 */
[----:B------:R-:W-:Y:S05]  /*0190*/  @P1 BRA `(.L_x_43) ;  /* 0x0000000400801947 */ /* 0x000fea0003800000 */
        /* <DEDUP_REMOVED lines=9> */
.L_x_44:
        /* <DEDUP_REMOVED lines=8> */
[----:B------:R-:W5:Y:S04]  /*02b0*/  LDG.E R18, desc[UR4][R26.64+-0x1c] ;  /* 0xffffe4041a127981 */ /* 0x000f68000c1e1900 */
[----:B------:R-:W5:Y:S01]  /*02c0*/  LDG.E R29, desc[UR4][R20.64+-0x10] ;  /* 0xfffff004141d7981 */ /* 0x000f62000c1e1900 */
[----:B0-----:R-:W-:-:S06]  /*02d0*/  IMAD.WIDE R10, R11, 0x4, R16 ;  /* 0x000000040b0a7825 */ /* 0x001fcc00078e0210 */
[----:B------:R-:W5:Y:S01]  /*02e0*/  LDG.E R10, desc[UR4][R10.64] ;  /* 0x000000040a0a7981 */ /* 0x000f62000c1e1900 */
[----:B--2---:R-:W-:-:S05]  /*02f0*/  IMAD.WIDE R22, R23, 0x4, R16 ;  /* 0x0000000417167825 */ /* 0x004fca00078e0210 */
[----:B------:R-:W2:Y:S01]  /*0300*/  LDG.E R7, desc[UR4][R22.64] ;  /* 0x0000000416077981 */ /* 0x000ea2000c1e1900 */
[----:B---3--:R-:W-:-:S03]  /*0310*/  IMAD.WIDE R8, R9, 0x4, R16 ;  /* 0x0000000409087825 */ /* 0x008fc600078e0210 */
[----:B------:R-:W3:Y:S01]  /*0320*/  LDG.E R11, desc[UR4][R26.64+-0x18] ;  /* 0xffffe8041a0b7981 */ /* 0x000ee2000c1e1900 */
[----:B----4-:R-:W-:-:S03]  /*0330*/  IMAD.WIDE R24, R25, 0x4, R16 ;  /* 0x0000000419187825 */ /* 0x010fc600078e0210 */
[----:B------:R-:W3:Y:S04]  /*0340*/  LDG.E R8, desc[UR4][R8.64] ;  /* 0x0000000408087981 */ /* 0x000ee8000c1e1900 */
[----:B------:R-:W4:Y:S04]  /*0350*/  LDG.E R23, desc[UR4][R20.64+-0xc] ;  /* 0xfffff40414177981 */ /* 0x000f28000c1e1900 */
[----:B------:R-:W4:Y:S01]  /*0360*/  LDG.E R9, desc[UR4][R20.64+-0x8] ;  /* 0xfffff80414097981 */ /* 0x000f22000c1e1900 */
[----:B-----5:R-:W-:-:S03]  /*0370*/  FFMA R28, R19, R10, R6 ;  /* 0x0000000a131c7223 */ /* 0x020fc60000000006 */
[----:B------:R-:W5:Y:S04]  /*0380*/  LDG.E R6, desc[UR4][R24.64] ;  /* 0x0000000418067981 */ /* 0x000f68000c1e1900 */
[----:B------:R-:W5:Y:S01]  /*0390*/  LDG.E R19, desc[UR4][R26.64+-0x14] ;  /* 0xffffec041a137981 */ /* 0x000f62000c1e1900 */
[----:B--2---:R-:W-:Y:S01]  /*03a0*/  FFMA R22, R18, R7, R28 ;  /* 0x0000000712167223 */ /* 0x004fe2000000001c */
[----:B------:R-:W-:Y:S02]  /*03b0*/  IMAD.WIDE R28, R29, 0x4, R16 ;  /* 0x000000041d1c7825 */ /* 0x000fe400078e0210 */
[----:B------:R-:W2:Y:S04]  /*03c0*/  LDG.E R10, desc[UR4][R20.64+-0x4] ;  /* 0xfffffc04140a7981 */ /* 0x000ea8000c1e1900 */
[----:B------:R-:W2:Y:S04]  /*03d0*/  LDG.E R29, desc[UR4][R28.64] ;  /* 0x000000041c1d7981 */ /* 0x000ea8000c1e1900 */
[----:B------:R-:W2:Y:S04]  /*03e0*/  LDG.E R18, desc[UR4][R26.64+-0x10] ;  /* 0xfffff0041a127981 */ /* 0x000ea8000c1e1900 */
[----:B------:R-:W2:Y:S01]  /*03f0*/  LDG.E R7, desc[UR4][R20.64] ;  /* 0x0000000414077981 */ /* 0x000ea2000c1e1900 */
[----:B---3--:R-:W-:Y:S01]  /*0400*/  FFMA R8, R11, R8, R22 ;  /* 0x000000080b087223 */ /* 0x008fe20000000016 */
[----:B----4-:R-:W-:-:S02]  /*0410*/  IMAD.WIDE R22, R23, 0x4, R16 ;  /* 0x0000000417167825 */ /* 0x010fc400078e0210 */
[----:B------:R-:W3:Y:S04]  /*0420*/  LDG.E R11, desc[UR4][R20.64+0x4] ;  /* 0x00000404140b7981 */ /* 0x000ee8000c1e1900 */
[----:B------:R-:W4:Y:S04]  /*0430*/  LDG.E R23, desc[UR4][R22.64] ;  /* 0x0000000416177981 */ /* 0x000f28000c1e1900 */
[----:B------:R-:W4:Y:S04]  /*0440*/  LDG.E R25, desc[UR4][R26.64+-0xc] ;  /* 0xfffff4041a197981 */ /* 0x000f28000c1e1900 */
[----:B------:R-:W4:Y:S04]  /*0450*/  LDG.E R28, desc[UR4][R26.64+-0x8] ;  /* 0xfffff8041a1c7981 */ /* 0x000f28000c1e1900 */
[----:B------:R-:W4:Y:S04]  /*0460*/  LDG.E R22, desc[UR4][R20.64+0x8] ;  /* 0x0000080414167981 */ /* 0x000f28000c1e1900 */
[----:B------:R-:W4:Y:S01]  /*0470*/  LDG.E R24, desc[UR4][R26.64+0x4] ;  /* 0x000004041a187981 */ /* 0x000f22000c1e1900 */
[----:B-----5:R-:W-:Y:S01]  /*0480*/  FFMA R6, R19, R6, R8 ;  /* 0x0000000613067223 */ /* 0x020fe20000000008 */
[----:B------:R-:W-:-:S05]  /*0490*/  IMAD.WIDE R8, R9, 0x4, R16 ;  /* 0x0000000409087825 */ /* 0x000fca00078e0210 */
[----:B------:R0:W5:Y:S01]  /*04a0*/  LDG.E R19, desc[UR4][R8.64] ;  /* 0x0000000408137981 */ /* 0x000162000c1e1900 */
[----:B--2---:R-:W-:-:S03]  /*04b0*/  FFMA R18, R18, R29, R6 ;  /* 0x0000001d12127223 */ /* 0x004fc60000000006 */
[----:B------:R-:W2:Y:S01]  /*04c0*/  LDG.E R29, desc[UR4][R20.64+0x1c] ;  /* 0x00001c04141d7981 */ /* 0x000ea2000c1e1900 */
[----:B0-----:R-:W-:-:S04]  /*04d0*/  IMAD.WIDE R8, R10, 0x4, R16 ;  /* 0x000000040a087825 */ /* 0x001fc800078e0210 */
[--C-:B------:R-:W-:Y:S02]  /*04e0*/  IMAD.WIDE R6, R7, 0x4, R16.reuse ;  /* 0x0000000407067825 */ /* 0x100fe400078e0210 */
[----:B------:R-:W2:Y:S02]  /*04f0*/  LDG.E R8, desc[UR4][R8.64] ;  /* 0x0000000408087981 */ /* 0x000ea4000c1e1900 */
[----:B---3--:R-:W-:Y:S02]  /*0500*/  IMAD.WIDE R10, R11, 0x4, R16 ;  /* 0x000000040b0a7825 */ /* 0x008fe400078e0210 */
[----:B------:R-:W3:Y:S02]  /*0510*/  LDG.E R6, desc[UR4][R6.64] ;  /* 0x0000000406067981 */ /* 0x000ee4000c1e1900 */
[----:B----4-:R-:W-:Y:S02]  /*0520*/  FFMA R23, R25, R23, R18 ;  /* 0x0000001719177223 */ /* 0x010fe40000000012 */
[----:B------:R-:W4:Y:S04]  /*0530*/  LDG.E R10, desc[UR4][R10.64] ;  /* 0x000000040a0a7981 */ /* 0x000f28000c1e1900 */
[----:B------:R-:W2:Y:S04]  /*0540*/  LDG.E R9, desc[UR4][R26.64+-0x4] ;  /* 0xfffffc041a097981 */ /* 0x000ea8000c1e1900 */
[----:B------:R-:W3:Y:S04]  /*0550*/  LDG.E R7, desc[UR4][R26.64] ;  /* 0x000000041a077981 */ /* 0x000ee8000c1e1900 */
[----:B------:R-:W4:Y:S04]  /*0560*/  LDG.E R18, desc[UR4][R20.64+0xc] ;  /* 0x00000c0414127981 */ /* 0x000f28000c1e1900 */
[----:B------:R-:W4:Y:S04]  /*0570*/  LDG.E R25, desc[UR4][R20.64+0x14] ;  /* 0x0000140414197981 */ /* 0x000f28000c1e1900 */
[----:B------:R-:W4:Y:S01]  /*0580*/  LDG.E R11, desc[UR4][R26.64+0x18] ;  /* 0x000018041a0b7981 */ /* 0x000f22000c1e1900 */
[----:B-----5:R-:W-:-:S03]  /*0590*/  FFMA R28, R28, R19, R23 ;  /* 0x000000131c1c7223 */ /* 0x020fc60000000017 */
[----:B------:R-:W5:Y:S04]  /*05a0*/  LDG.E R23, desc[UR4][R20.64+0x10] ;  /* 0x0000100414177981 */ /* 0x000f68000c1e1900 */
[----:B------:R0:W5:Y:S02]  /*05b0*/  LDG.E R19, desc[UR4][R20.64+0x18] ;  /* 0x0000180414137981 */ /* 0x000164000c1e1900 */
[----:B0-----:R-:W-:-:S04]  /*05c0*/  IMAD.WIDE R20, R22, 0x4, R16 ;  /* 0x0000000416147825 */ /* 0x001fc800078e0210 */
[----:B--2---:R-:W-:Y:S02]  /*05d0*/  FFMA R8, R9, R8, R28 ;  /* 0x0000000809087223 */ /* 0x004fe4000000001c */
[----:B------:R-:W2:Y:S02]  /*05e0*/  LDG.E R9, desc[UR4][R26.64+0x10] ;  /* 0x000010041a097981 */ /* 0x000ea4000c1e1900 */
[----:B---3--:R-:W-:Y:S02]  /*05f0*/  FFMA R7, R7, R6, R8 ;  /* 0x0000000607077223 */ /* 0x008fe40000000008 */
[----:B------:R-:W3:Y:S02]  /*0600*/  LDG.E R8, desc[UR4][R26.64+0xc] ;  /* 0x00000c041a087981 */ /* 0x000ee4000c1e1900 */
[----:B----4-:R-:W-:Y:S02]  /*0610*/  FFMA R6, R24, R10, R7 ;  /* 0x0000000a18067223 */ /* 0x010fe40000000007 */
[----:B------:R-:W4:Y:S04]  /*0620*/  LDG.E R7, desc[UR4][R26.64+0x8] ;  /* 0x000008041a077981 */ /* 0x000f28000c1e1900 */
[----:B------:R-:W2:Y:S04]  /*0630*/  LDG.E R10, desc[UR4][R26.64+0x14] ;  /* 0x000014041a0a7981 */ /* 0x000ea8000c1e1900 */
[----:B------:R-:W2:Y:S01]  /*0640*/  LDG.E R26, desc[UR4][R26.64+0x1c] ;  /* 0x00001c041a1a7981 */ /* 0x000ea2000c1e1900 */
[----:B------:R-:W-:-:S06]  /*0650*/  IMAD.WIDE R24, R25, 0x4, R16 ;  /* 0x0000000419187825 */ /* 0x000fcc00078e0210 */
[----:B------:R-:W2:Y:S04]  /*0660*/  LDG.E R25, desc[UR4][R24.64] ;  /* 0x0000000418197981 */ /* 0x000ea8000c1e1900 */
[----:B------:R0:W4:Y:S02]  /*0670*/  LDG.E R27, desc[UR4][R20.64] ;  /* 0x00000004141b7981 */ /* 0x000124000c1e1900 */
[----:B0-----:R-:W-:-:S06]  /*0680*/  IMAD.WIDE R20, R18, 0x4, R16 ;  /* 0x0000000412147825 */ /* 0x001fcc00078e0210 */
[----:B------:R-:W3:Y:S01]  /*0690*/  LDG.E R21, desc[UR4][R20.64] ;  /* 0x0000000414157981 */ /* 0x000ee2000c1e1900 */
[----:B-----5:R-:W-:-:S04]  /*06a0*/  IMAD.WIDE R22, R23, 0x4, R16 ;  /* 0x0000000417167825 */ /* 0x020fc800078e0210 */
[--C-:B------:R-:W-:Y:S02]  /*06b0*/  IMAD.WIDE R18, R19, 0x4, R16.reuse ;  /* 0x0000000413127825 */ /* 0x100fe400078e0210 */
[----:B------:R-:W2:Y:S02]  /*06c0*/  LDG.E R22, desc[UR4][R22.64] ;  /* 0x0000000416167981 */ /* 0x000ea4000c1e1900 */
[----:B------:R-:W-:Y:S02]  /*06d0*/  IMAD.WIDE R16, R29, 0x4, R16 ;  /* 0x000000041d107825 */ /* 0x000fe400078e0210 */
[----:B------:R-:W5:Y:S04]  /*06e0*/  LDG.E R18, desc[UR4][R18.64] ;  /* 0x0000000412127981 */ /* 0x000f68000c1e1900 */
[----:B------:R-:W5:Y:S01]  /*06f0*/  LDG.E R16, desc[UR4][R16.64] ;  /* 0x0000000410107981 */ /* 0x000f62000c1e1900 */
[----:B------:R-:W-:-:S04]  /*0700*/  IADD3 R2, PT, PT, R2, 0x10, RZ ;  /* 0x0000001002027810 */ /* 0x000fc80007ffe0ff */
[----:B------:R-:W-:Y:S02]  /*0710*/  ISETP.NE.AND P1, PT, R2, RZ, PT ;  /* 0x000000ff0200720c */ /* 0x000fe40003f25270 */
[----:B------:R-:W-:Y:S01]  /*0720*/  IADD3 R3, PT, PT, R3, 0x10, RZ ;  /* 0x0000001003037810 */ /* 0x000fe20007ffe0ff */
[----:B----4-:R-:W-:-:S04]  /*0730*/  FFMA R7, R7, R27, R6 ;  /* 0x0000001b07077223 */ /* 0x010fc80000000006 */
[----:B---3--:R-:W-:-:S04]  /*0740*/  FFMA R8, R8, R21, R7 ;  /* 0x0000001508087223 */ /* 0x008fc80000000007 */
[----:B--2---:R-:W-:-:S04]  /*0750*/  FFMA R9, R9, R22, R8 ;  /* 0x0000001609097223 */ /* 0x004fc80000000008 */
[----:B------:R-:W-:-:S04]  /*0760*/  FFMA R10, R10, R25, R9 ;  /* 0x000000190a0a7223 */ /* 0x000fc80000000009 */
[----:B-----5:R-:W-:-:S04]  /*0770*/  FFMA R11, R11, R18, R10 ;  /* 0x000000120b0b7223 */ /* 0x020fc8000000000a */
[----:B------:R-:W-:Y:S01]  /*0780*/  FFMA R6, R26, R16, R11 ;  /* 0x000000101a067223 */ /* 0x000fe2000000000b */
[----:B------:R-:W-:Y:S06]  /*0790*/  @P1 BRA `(.L_x_44) ;  /* 0xfffffff800a41947 */ /* 0x000fec000383ffff */
.L_x_43:
[----:B------:R-:W-:Y:S05]  /*07a0*/  BSYNC.RECONVERGENT B1 ;  /* 0x0000000000017941 */ /* 0x000fea0003800200 */
.L_x_42:
        /* <DEDUP_REMOVED lines=12> */
[----:B------:R-:W4:Y:S04]  /*0870*/  LDG.E R25, desc[UR4][R20.64+0x8] ;  /* 0x0000080414197981 */ /* 0x000f28000c1e1900 */
[----:B------:R-:W5:Y:S04]  /*0880*/  LDG.E R13, desc[UR4][R20.64+0xc] ;  /* 0x00000c04140d7981 */ /* 0x000f68000c1e1900 */
[----:B------:R-:W5:Y:S04]  /*0890*/  LDG.E R15, desc[UR4][R20.64+0x10] ;  /* 0x00001004140f7981 */ /* 0x000f68000c1e1900 */
[----:B------:R-:W5:Y:S04]  /*08a0*/  LDG.E R17, desc[UR4][R20.64+0x14] ;  /* 0x0000140414117981 */ /* 0x000f68000c1e1900 */
[----:B------:R-:W5:Y:S04]  /*08b0*/  LDG.E R19, desc[UR4][R20.64+0x18] ;  /* 0x0000180414137981 */ /* 0x000f68000c1e1900 */
[----:B------:R4:W5:Y:S01]  /*08c0*/  LDG.E R23, desc[UR4][R20.64+0x1c] ;  /* 0x00001c0414177981 */ /* 0x000962000c1e1900 */
[----:B--2---:R-:W-:-:S05]  /*08d0*/  IMAD.WIDE R8, R3, 0x4, R8 ;  /* 0x0000000403087825 */ /* 0x004fca00078e0208 */
[----:B------:R-:W2:Y:S04]  /*08e0*/  LDG.E R7, desc[UR4][R8.64] ;  /* 0x0000000408077981 */ /* 0x000ea8000c1e1900 */
[----:B------:R-:W2:Y:S01]  /*08f0*/  LDG.E R22, desc[UR4][R8.64+0x8] ;  /* 0x0000080408167981 */ /* 0x000ea2000c1e1900 */
[----:B-1----:R-:W-:-:S04]  /*0900*/  IMAD.WIDE R28, R29, 0x4, R10 ;  /* 0x000000041d1c7825 */ /* 0x002fc800078e020a */
[--C-:B---3--:R-:W-:Y:S01]  /*0910*/  IMAD.WIDE R26, R27, 0x4, R10.reuse ;  /* 0x000000041b1a7825 */ /* 0x108fe200078e020a */
[----:B------:R-:W2:Y:S03]  /*0920*/  LDG.E R5, desc[UR4][R28.64] ;  /* 0x000000041c057981 */ /* 0x000ea6000c1e1900 */
[--C-:B----4-:R-:W-:Y:S01]  /*0930*/  IMAD.WIDE R20, R25, 0x4, R10.reuse ;  /* 0x0000000419147825 */ /* 0x110fe200078e020a */
[----:B------:R-:W3:Y:S04]  /*0940*/  LDG.E R2, desc[UR4][R26.64] ;  /* 0x000000041a027981 */ /* 0x000ee8000c1e1900 */
[----:B------:R-:W3:Y:S01]  /*0950*/  LDG.E R25, desc[UR4][R8.64+0x4] ;  /* 0x0000040408197981 */ /* 0x000ee2000c1e1900 */
[----:B-----5:R-:W-:-:S03]  /*0960*/  IMAD.WIDE R12, R13, 0x4, R10 ;  /* 0x000000040d0c7825 */ /* 0x020fc600078e020a */
[----:B------:R-:W4:Y:S01]  /*0970*/  LDG.E R21, desc[UR4][R20.64] ;  /* 0x0000000414157981 */ /* 0x000f22000c1e1900 */
[----:B------:R-:W-:-:S03]  /*0980*/  IMAD.WIDE R14, R15, 0x4, R10 ;  /* 0x000000040f0e7825 */ /* 0x000fc600078e020a */
[----:B------:R-:W5:Y:S01]  /*0990*/  LDG.E R13, desc[UR4][R12.64] ;  /* 0x000000040c0d7981 */ /* 0x000f62000c1e1900 */
[----:B------:R-:W-:-:S03]  /*09a0*/  IMAD.WIDE R16, R17, 0x4, R10 ;  /* 0x0000000411107825 */ /* 0x000fc600078e020a */
[----:B------:R-:W5:Y:S01]  /*09b0*/  LDG.E R28, desc[UR4][R8.64+0xc] ;  /* 0x00000c04081c7981 */ /* 0x000f62000c1e1900 */
[----:B------:R-:W-:-:S03]  /*09c0*/  IMAD.WIDE R18, R19, 0x4, R10 ;  /* 0x0000000413127825 */ /* 0x000fc600078e020a */
[----:B------:R-:W5:Y:S04]  /*09d0*/  LDG.E R14, desc[UR4][R14.64] ;  /* 0x000000040e0e7981 */ /* 0x000f68000c1e1900 */
[----:B------:R-:W5:Y:S01]  /*09e0*/  LDG.E R29, desc[UR4][R8.64+0x10] ;  /* 0x00001004081d7981 */ /* 0x000f62000c1e1900 */
[----:B------:R-:W-:-:S03]  /*09f0*/  IMAD.WIDE R10, R23, 0x4, R10 ;  /* 0x00000004170a7825 */ /* 0x000fc600078e020a */
[----:B------:R-:W5:Y:S04]  /*0a00*/  LDG.E R17, desc[UR4][R16.64] ;  /* 0x0000000410117981 */ /* 0x000f68000c1e1900 */
[----:B------:R-:W5:Y:S04]  /*0a10*/  LDG.E R26, desc[UR4][R8.64+0x14] ;  /* 0x00001404081a7981 */ /* 0x000f68000c1e1900 */
[----:B------:R-:W5:Y:S04]  /*0a20*/  LDG.E R18, desc[UR4][R18.64] ;  /* 0x0000000412127981 */ /* 0x000f68000c1e1900 */
[----:B------:R-:W5:Y:S04]  /*0a30*/  LDG.E R23, desc[UR4][R8.64+0x18] ;  /* 0x0000180408177981 */ /* 0x000f68000c1e1900 */
        /* <DEDUP_REMOVED lines=11> */
.L_x_46:
[----:B------:R-:W-:Y:S05]  /*0af0*/  BSYNC.RECONVERGENT B1 ;  /* 0x0000000000017941 */ /* 0x000fea0003800200 */
.L_x_45:
        /* <DEDUP_REMOVED lines=32> */
.L_x_48:
[----:B------:R-:W-:Y:S05]  /*0d00*/  BSYNC.RECONVERGENT B1 ;  /* 0x0000000000017941 */ /* 0x000fea0003800200 */
.L_x_47:
[----:B------:R-:W-:Y:S05]  /*0d10*/  @!P1 BRA `(.L_x_41) ;  /* 0x00000000003c9947 */ /* 0x000fea0003800000 */
[----:B------:R-:W0:Y:S01]  /*0d20*/  LDC.64 R16, c[0x0][0x3a0] ;  /* 0x0000e800ff107b82 */ /* 0x000e220000000a00 */
[----:B------:R-:W-:-:S07]  /*0d30*/  IADD3 R2, PT, PT, -R4, RZ, RZ ;  /* 0x000000ff04027210 */ /* 0x000fce0007ffe1ff */
[----:B------:R-:W1:Y:S08]  /*0d40*/  LDC.64 R12, c[0x0][0x390] ;  /* 0x0000e400ff0c7b82 */ /* 0x000e700000000a00 */
[----:B------:R-:W2:Y:S02]  /*0d50*/  LDC.64 R14, c[0x0][0x398] ;  /* 0x0000e600ff0e7b82 */ /* 0x000ea40000000a00 */
.L_x_49:
        /* <DEDUP_REMOVED lines=11> */
.L_x_41:
[----:B------:R-:W-:Y:S05]  /*0e10*/  BSYNC.RECONVERGENT B0 ;  /* 0x0000000000007941 */ /* 0x000fea0003800200 */
.L_x_40:
[----:B------:R-:W0:Y:S02]  /*0e20*/  LDC.64 R2, c[0x0][0x3a8] ;  /* 0x0000ea00ff027b82 */ /* 0x000e240000000a00 */
[----:B0-----:R-:W-:-:S05]  /*0e30*/  IMAD.WIDE R2, R0, 0x4, R2 ;  /* 0x0000000400027825 */ /* 0x001fca00078e0202 */
[----:B------:R-:W2:Y:S02]  /*0e40*/  LDG.E R5, desc[UR4][R2.64] ;  /* 0x0000000402057981 */ /* 0x000ea4000c1e1900 */
[----:B--2---:R-:W-:-:S05]  /*0e50*/  FADD R5, R5, R6 ;  /* 0x0000000605057221 */ /* 0x004fca0000000000 */
[----:B------:R-:W-:Y:S01]  /*0e60*/  STG.E desc[UR4][R2.64], R5 ;  /* 0x0000000502007986 */ /* 0x000fe2000c101904 */
[----:B------:R-:W-:Y:S05]  /*0e70*/  EXIT ;  /* 0x000000000000794d */ /* 0x000fea0003800000 */
.L_x_50:
        /* <DEDUP_REMOVED lines=16> */
.L_x_55:


//--------------------- .nv.shared.reserved.0     --------------------------
	.section	.nv.shared.reserved.0,"aw",@nobits
	.weak		__nv_reservedSMEM_offset_0_alias
	.size		__nv_reservedSMEM_offset_0_alias, 0, 64
	.other		__nv_reservedSMEM_offset_0_alias,@"STO_CUDA_RESERVED_SHARED STV_DEFAULT"
__nv_reservedSMEM_offset_0_alias:
	.zero		0
	.zero		64


//--------------------- .nv.shared._Z22vector_multiply_sharediPKiS0_PKfS2_Pf --------------------------
	.section	.nv.shared._Z22vector_multiply_sharediPKiS0_PKfS2_Pf,"aw",@nobits
	.sectionflags	@""
	.align	4
.nv.shared._Z22vector_multiply_sharediPKiS0_PKfS2_Pf:
	.zero		2048


//--------------------- .nv.constant0._Z31vector_multiply_stride_prefetchiPKiS0_PKfS2_Pf --------------------------
	.section	.nv.constant0._Z31vector_multiply_stride_prefetchiPKiS0_PKfS2_Pf,"a",@progbits
	.sectionflags	@""
	.align	4
.nv.constant0._Z31vector_multiply_stride_prefetchiPKiS0_PKfS2_Pf:
	.zero		944


//--------------------- .nv.constant0._Z22vector_multiply_strideiPKiS0_PKfS2_Pf --------------------------
	.section	.nv.constant0._Z22vector_multiply_strideiPKiS0_PKfS2_Pf,"a",@progbits
	.sectionflags	@""
	.align	4
.nv.constant0._Z22vector_multiply_strideiPKiS0_PKfS2_Pf:
	.zero		944


//--------------------- .nv.constant0._Z22vector_multiply_sharediPKiS0_PKfS2_Pf --------------------------
	.section	.nv.constant0._Z22vector_multiply_sharediPKiS0_PKfS2_Pf,"a",@progbits
	.sectionflags	@""
	.align	4
.nv.constant0._Z22vector_multiply_sharediPKiS0_PKfS2_Pf:
	.zero		944


//--------------------- .nv.constant0._Z22vector_multiply_unrolliPKiS0_PKfS2_Pf --------------------------
	.section	.nv.constant0._Z22vector_multiply_unrolliPKiS0_PKfS2_Pf,"a",@progbits
	.sectionflags	@""
	.align	4
.nv.constant0._Z22vector_multiply_unrolliPKiS0_PKfS2_Pf:
	.zero		944


//--------------------- .nv.constant0._Z22vector_multiply_unoptiiPKiS0_PKfS2_Pf --------------------------
	.section	.nv.constant0._Z22vector_multiply_unoptiiPKiS0_PKfS2_Pf,"a",@progbits
	.sectionflags	@""
	.align	4
.nv.constant0._Z22vector_multiply_unoptiiPKiS0_PKfS2_Pf:
	.zero		944


//--------------------- SYMBOLS --------------------------

	.type		.nv.reservedSmem.offset0,@object
	.size		.nv.reservedSmem.offset0,0x4
	.type		.nv.reservedSmem.cap,@object
	.size		.nv.reservedSmem.cap,0x4
